	.target	sm_100a

	.elftype	@"ET_EXEC"


//--------------------- .note.nv.tkinfo           --------------------------
	.section	.note.nv.tkinfo,"",@"SHT_NOTE"
	.sectionflags	@"SHF_NOTE_NV_TKINFO"
	.tkinfo
        /*0018*/ 	.word	0x00000002
        /*0030*/ 	.string	""
        /*0030*/ 	.string	"ptxas"
        /*0030*/ 	.string	"Cuda compilation tools, release 13.0, V13.0.88"
        /*0030*/ 	.string	"Build cuda_13.0.r13.0/compiler.36424714_0"
        /*0030*/ 	.string	"-arch sm_100a -m 64 "



//--------------------- .note.nv.cuinfo           --------------------------
	.section	.note.nv.cuinfo,"",@"SHT_NOTE"
	.sectionflags	@"SHF_NOTE_NV_CUINFO"
        /*0018*/ 	.short	0x0002
        /*001a*/ 	.short	0x0064
        /*001c*/ 	.short	0x0082
	.zero		2


//--------------------- .nv.info                  --------------------------
	.section	.nv.info,"",@"SHT_CUDA_INFO"
	.align	4


	//----- nvinfo : EIATTR_REGCOUNT
	.align		4
        /*0000*/ 	.byte	0x04, 0x2f
        /*0002*/ 	.short	(.L_19 - .L_18)
	.align		4
.L_18:
        /*0004*/ 	.word	index@(_ZN7cutlass13device_kernelINS_4gemm6kernel13GemmUniversalIN4cute5tupleIJiiiiEEENS1_10collective13CollectiveMmaINS1_35MainloopSm100TmaUmmaWarpSpecializedILi8ELi2ELi4ENS5_IJNS4_1CILi1EEESB_SB_EEEEENS5_IJNSA_ILi64EEENSA_ILi128EEENSA_ILi32EEEEEEfNS5_IJlSB_lEEEfSI_NS4_8TiledMMAINS4_8MMA_AtomIJNS4_17SM100_MMA_TF32_SSINS_10tfloat32_tESM_fLi64ELi128ELNS4_4UMMA5MajorE0ELSO_0ELNSN_7ScaleInE0ELSP_0EEEEEENS4_6LayoutISC_NS5_IJNSA_ILi0EEEST_ST_EEEEENS5_IJNS4_10UnderscoreESW_SW_EEEEENS4_13SM90_TMA_LOADENS4_14ComposedLayoutINS4_7SwizzleILi3ELi4ELi3EEENS4_18smem_ptr_flag_bitsILi32EEENSS_INS5_IJNSA_ILi8EEESG_EEENS5_IJSG_SB_EEEEEEEvNS4_8identityESZ_S19_vS1A_EENS_8epilogue10collective18CollectiveEpilogueINS1C_23Sm100TmaWarpSpecializedILi4ELi2ELi16ELb1ELb0EEEJSH_NS5_IJNSS_ISE_SB_EENSS_ISG_SB_EEEEEfSI_fSI_NS1C_6fusion15FusionCallbacksIS1G_NS1K_17LinearCombinationIffffLNS_15FloatRoundStyleE2EEESH_S1J_JEEENS4_5SM1004TMEM4LOAD26SM100_TMEM_LOAD_16dp128b8xESZ_S19_NS4_17SM75_U32x4_LDSM_NENS4_14SM90_TMA_STOREES19_NS4_17SM90_U32x4_STSM_NENS4_39AutoVectorizingCopyWithAssumedAlignmentILi128EEEEEEvvEEEEvNT_6ParamsE)
        /*0008*/ 	.word	0x0000005e


	//----- nvinfo : EIATTR_FRAME_SIZE
	.align		4
.L_19:
        /*000c*/ 	.byte	0x04, 0x11
        /*000e*/ 	.short	(.L_21 - .L_20)
	.align		4
.L_20:
        /*0010*/ 	.word	index@($__internal_2_$__cuda_sm10x_tcgen05_guardrail_trap_unallocated_columns_being_dealloced)
        /*0014*/ 	.word	0x00000000


	//----- nvinfo : EIATTR_FRAME_SIZE
	.align		4
.L_21:
        /*0018*/ 	.byte	0x04, 0x11
        /*001a*/ 	.short	(.L_23 - .L_22)
	.align		4
.L_22:
        /*001c*/ 	.word	index@($__internal_1_$__cuda_sm10x_tcgen05_guardrail_trap_phase_invalid_during_alloc)
        /*0020*/ 	.word	0x00000000


	//----- nvinfo : EIATTR_FRAME_SIZE
	.align		4
.L_23:
        /*0024*/ 	.byte	0x04, 0x11
        /*0026*/ 	.short	(.L_25 - .L_24)
	.align		4
.L_24:
        /*0028*/ 	.word	index@($__internal_0_$__cuda_sm10x_tcgen05_guardrail_trap_col_being_dealloced_not_returned_by_alloc)
        /*002c*/ 	.word	0x00000000


	//----- nvinfo : EIATTR_FRAME_SIZE
	.align		4
.L_25:
        /*0030*/ 	.byte	0x04, 0x11
        /*0032*/ 	.short	(.L_27 - .L_26)
	.align		4
.L_26:
        /*0034*/ 	.word	index@(_ZN7cutlass13device_kernelINS_4gemm6kernel13GemmUniversalIN4cute5tupleIJiiiiEEENS1_10collective13CollectiveMmaINS1_35MainloopSm100TmaUmmaWarpSpecializedILi8ELi2ELi4ENS5_IJNS4_1CILi1EEESB_SB_EEEEENS5_IJNSA_ILi64EEENSA_ILi128EEENSA_ILi32EEEEEEfNS5_IJlSB_lEEEfSI_NS4_8TiledMMAINS4_8MMA_AtomIJNS4_17SM100_MMA_TF32_SSINS_10tfloat32_tESM_fLi64ELi128ELNS4_4UMMA5MajorE0ELSO_0ELNSN_7ScaleInE0ELSP_0EEEEEENS4_6LayoutISC_NS5_IJNSA_ILi0EEEST_ST_EEEEENS5_IJNS4_10UnderscoreESW_SW_EEEEENS4_13SM90_TMA_LOADENS4_14ComposedLayoutINS4_7SwizzleILi3ELi4ELi3EEENS4_18smem_ptr_flag_bitsILi32EEENSS_INS5_IJNSA_ILi8EEESG_EEENS5_IJSG_SB_EEEEEEEvNS4_8identityESZ_S19_vS1A_EENS_8epilogue10collective18CollectiveEpilogueINS1C_23Sm100TmaWarpSpecializedILi4ELi2ELi16ELb1ELb0EEEJSH_NS5_IJNSS_ISE_SB_EENSS_ISG_SB_EEEEEfSI_fSI_NS1C_6fusion15FusionCallbacksIS1G_NS1K_17LinearCombinationIffffLNS_15FloatRoundStyleE2EEESH_S1J_JEEENS4_5SM1004TMEM4LOAD26SM100_TMEM_LOAD_16dp128b8xESZ_S19_NS4_17SM75_U32x4_LDSM_NENS4_14SM90_TMA_STOREES19_NS4_17SM90_U32x4_STSM_NENS4_39AutoVectorizingCopyWithAssumedAlignmentILi128EEEEEEvvEEEEvNT_6ParamsE)
        /*0038*/ 	.word	0x00000000


	//----- nvinfo : EIATTR_MIN_STACK_SIZE
	.align		4
.L_27:
        /*003c*/ 	.byte	0x04, 0x12
        /*003e*/ 	.short	(.L_29 - .L_28)
	.align		4
.L_28:
        /*0040*/ 	.word	index@(_ZN7cutlass13device_kernelINS_4gemm6kernel13GemmUniversalIN4cute5tupleIJiiiiEEENS1_10collective13CollectiveMmaINS1_35MainloopSm100TmaUmmaWarpSpecializedILi8ELi2ELi4ENS5_IJNS4_1CILi1EEESB_SB_EEEEENS5_IJNSA_ILi64EEENSA_ILi128EEENSA_ILi32EEEEEEfNS5_IJlSB_lEEEfSI_NS4_8TiledMMAINS4_8MMA_AtomIJNS4_17SM100_MMA_TF32_SSINS_10tfloat32_tESM_fLi64ELi128ELNS4_4UMMA5MajorE0ELSO_0ELNSN_7ScaleInE0ELSP_0EEEEEENS4_6LayoutISC_NS5_IJNSA_ILi0EEEST_ST_EEEEENS5_IJNS4_10UnderscoreESW_SW_EEEEENS4_13SM90_TMA_LOADENS4_14ComposedLayoutINS4_7SwizzleILi3ELi4ELi3EEENS4_18smem_ptr_flag_bitsILi32EEENSS_INS5_IJNSA_ILi8EEESG_EEENS5_IJSG_SB_EEEEEEEvNS4_8identityESZ_S19_vS1A_EENS_8epilogue10collective18CollectiveEpilogueINS1C_23Sm100TmaWarpSpecializedILi4ELi2ELi16ELb1ELb0EEEJSH_NS5_IJNSS_ISE_SB_EENSS_ISG_SB_EEEEEfSI_fSI_NS1C_6fusion15FusionCallbacksIS1G_NS1K_17LinearCombinationIffffLNS_15FloatRoundStyleE2EEESH_S1J_JEEENS4_5SM1004TMEM4LOAD26SM100_TMEM_LOAD_16dp128b8xESZ_S19_NS4_17SM75_U32x4_LDSM_NENS4_14SM90_TMA_STOREES19_NS4_17SM90_U32x4_STSM_NENS4_39AutoVectorizingCopyWithAssumedAlignmentILi128EEEEEEvvEEEEvNT_6ParamsE)
        /*0044*/ 	.word	0x00000000
.L_29:


//--------------------- .nv.compat                --------------------------
	.section	.nv.compat,"",@"SHT_CUDA_COMPAT_INFO"
	.align	4
        /*0000*/ 	.byte	0x02, 0x09, 0x01, 0x00, 0x02, 0x02, 0x02, 0x00, 0x02, 0x05, 0x05, 0x00, 0x03, 0x07, 0x01, 0x01
        /*0010*/ 	.byte	0x02, 0x03, 0x01, 0x00, 0x02, 0x06, 0x01, 0x00, 0x04, 0x0b, 0x08, 0x00, 0x09, 0x00, 0x00, 0x00
        /*0020*/ 	.byte	0x00, 0x00, 0x00, 0x00


//--------------------- .nv.info._ZN7cutlass13device_kernelINS_4gemm6kernel13GemmUniversalIN4cute5tupleIJiiiiEEENS1_10collective13CollectiveMmaINS1_35MainloopSm100TmaUmmaWarpSpecializedILi8ELi2ELi4ENS5_IJNS4_1CILi1EEESB_SB_EEEEENS5_IJNSA_ILi64EEENSA_ILi128EEENSA_ILi32EEEEEEfNS5_IJlSB_lEEEfSI_NS4_8TiledMMAINS4_8MMA_AtomIJNS4_17SM100_MMA_TF32_SSINS_10tfloat32_tESM_fLi64ELi128ELNS4_4UMMA5MajorE0ELSO_0ELNSN_7ScaleInE0ELSP_0EEEEEENS4_6LayoutISC_NS5_IJNSA_ILi0EEEST_ST_EEEEENS5_IJNS4_10UnderscoreESW_SW_EEEEENS4_13SM90_TMA_LOADENS4_14ComposedLayoutINS4_7SwizzleILi3ELi4ELi3EEENS4_18smem_ptr_flag_bitsILi32EEENSS_INS5_IJNSA_ILi8EEESG_EEENS5_IJSG_SB_EEEEEEEvNS4_8identityESZ_S19_vS1A_EENS_8epilogue10collective18CollectiveEpilogueINS1C_23Sm100TmaWarpSpecializedILi4ELi2ELi16ELb1ELb0EEEJSH_NS5_IJNSS_ISE_SB_EENSS_ISG_SB_EEEEEfSI_fSI_NS1C_6fusion15FusionCallbacksIS1G_NS1K_17LinearCombinationIffffLNS_15FloatRoundStyleE2EEESH_S1J_JEEENS4_5SM1004TMEM4LOAD26SM100_TMEM_LOAD_16dp128b8xESZ_S19_NS4_17SM75_U32x4_LDSM_NENS4_14SM90_TMA_STOREES19_NS4_17SM90_U32x4_STSM_NENS4_39AutoVectorizingCopyWithAssumedAlignmentILi128EEEEEEvvEEEEvNT_6ParamsE --------------------------
	.section	.nv.info._ZN7cutlass13device_kernelINS_4gemm6kernel13GemmUniversalIN4cute5tupleIJiiiiEEENS1_10collective13CollectiveMmaINS1_35MainloopSm100TmaUmmaWarpSpecializedILi8ELi2ELi4ENS5_IJNS4_1CILi1EEESB_SB_EEEEENS5_IJNSA_ILi64EEENSA_ILi128EEENSA_ILi32EEEEEEfNS5_IJlSB_lEEEfSI_NS4_8TiledMMAINS4_8MMA_AtomIJNS4_17SM100_MMA_TF32_SSINS_10tfloat32_tESM_fLi64ELi128ELNS4_4UMMA5MajorE0ELSO_0ELNSN_7ScaleInE0ELSP_0EEEEEENS4_6LayoutISC_NS5_IJNSA_ILi0EEEST_ST_EEEEENS5_IJNS4_10UnderscoreESW_SW_EEEEENS4_13SM90_TMA_LOADENS4_14ComposedLayoutINS4_7SwizzleILi3ELi4ELi3EEENS4_18smem_ptr_flag_bitsILi32EEENSS_INS5_IJNSA_ILi8EEESG_EEENS5_IJSG_SB_EEEEEEEvNS4_8identityESZ_S19_vS1A_EENS_8epilogue10collective18CollectiveEpilogueINS1C_23Sm100TmaWarpSpecializedILi4ELi2ELi16ELb1ELb0EEEJSH_NS5_IJNSS_ISE_SB_EENSS_ISG_SB_EEEEEfSI_fSI_NS1C_6fusion15FusionCallbacksIS1G_NS1K_17LinearCombinationIffffLNS_15FloatRoundStyleE2EEESH_S1J_JEEENS4_5SM1004TMEM4LOAD26SM100_TMEM_LOAD_16dp128b8xESZ_S19_NS4_17SM75_U32x4_LDSM_NENS4_14SM90_TMA_STOREES19_NS4_17SM90_U32x4_STSM_NENS4_39AutoVectorizingCopyWithAssumedAlignmentILi128EEEEEEvvEEEEvNT_6ParamsE,"",@"SHT_CUDA_INFO"
	.sectionflags	@""
	.align	4


	//----- nvinfo : EIATTR_CUDA_API_VERSION
	.align		4
        /*0000*/ 	.byte	0x04, 0x37
        /*0002*/ 	.short	(.L_31 - .L_30)
.L_30:
        /*0004*/ 	.word	0x00000082


	//----- nvinfo : EIATTR_KPARAM_INFO
	.align		4
.L_31:
        /*0008*/ 	.byte	0x04, 0x17
        /*000a*/ 	.short	(.L_33 - .L_32)
.L_32:
        /*000c*/ 	.word	0x00000000
        /*0010*/ 	.short	0x0000
        /*0012*/ 	.short	0x0000
        /*0014*/ 	.byte	0x00, 0xf0, 0x01, 0x20


	//----- nvinfo : EIATTR_AT_ENTRY_FRAGMENTS
	.align		4
.L_33:
        /*0018*/ 	.byte	0x04, 0x4f
        /*001a*/ 	.short	(.L_35 - .L_34)


	//   ....[0]....
.L_34:
        /*001c*/ 	.word	0x00000006


	//----- nvinfo : EIATTR_RESERVED_SMEM_USED
	.align		4
.L_35:
        /*0020*/ 	.byte	0x01, 0x41
	.zero		2


	//----- nvinfo : EIATTR_SPARSE_MMA_MASK
	.align		4
        /*0024*/ 	.byte	0x03, 0x50
        /*0026*/ 	.short	0x0000


	//----- nvinfo : EIATTR_TCGEN05_1CTA_USED
	.align		4
        /*0028*/ 	.byte	0x01, 0x51
	.zero		2


	//----- nvinfo : EIATTR_MAXREG_COUNT
	.align		4
        /*002c*/ 	.byte	0x03, 0x1b
        /*002e*/ 	.short	0x00ff


	//----- nvinfo : EIATTR_NUM_BARRIERS
	.align		4
        /*0030*/ 	.byte	0x02, 0x4c
        /*0032*/ 	.byte	0x07
	.zero		1


	//----- nvinfo : EIATTR_EXTERNS
	.align		4
        /*0034*/ 	.byte	0x04, 0x0f
        /*0036*/ 	.short	(.L_37 - .L_36)


	//   ....[0]....
	.align		4
.L_36:
        /*0038*/ 	.word	index@(__assertfail)


	//----- nvinfo : EIATTR_MERCURY_ISA_VERSION
	.align		4
.L_37:
        /*003c*/ 	.byte	0x03, 0x5f
        /*003e*/ 	.short	0x0101


	//----- nvinfo : EIATTR_INT_WARP_WIDE_INSTR_OFFSETS
	.align		4
        /*0040*/ 	.byte	0x04, 0x31
        /*0042*/ 	.short	(.L_39 - .L_38)


	//   ....[0]....
.L_38:
        /*0044*/ 	.word	0x00001e60


	//   ....[1]....
        /*0048*/ 	.word	0x00003b40


	//   ....[2]....
        /*004c*/ 	.word	0x00003b70


	//   ....[3]....
        /*0050*/ 	.word	0x00003bc0


	//   ....[4]....
        /*0054*/ 	.word	0x000044d0


	//   ....[5]....
        /*0058*/ 	.word	0x00004530


	//   ....[6]....
        /*005c*/ 	.word	0x00004610


	//   ....[7]....
        /*0060*/ 	.word	0x00004680


	//   ....[8]....
        /*0064*/ 	.word	0x00004790


	//   ....[9]....
        /*0068*/ 	.word	0x00004820


	//   ....[10]....
        /*006c*/ 	.word	0x000049f0


	//   ....[11]....
        /*0070*/ 	.word	0x00004b50


	//----- nvinfo : EIATTR_COOP_GROUP_MASK_REGIDS
	.align		4
.L_39:
        /*0074*/ 	.byte	0x04, 0x29
        /*0076*/ 	.short	(.L_41 - .L_40)


	//   ....[0]....
.L_40:
        /*0078*/ 	.word	0xffffffff


	//   ....[1]....
        /*007c*/ 	.word	0xffffffff


	//   ....[2]....
        /*0080*/ 	.word	0xffffffff


	//   ....[3]....
        /*0084*/ 	.word	0xffffffff


	//   ....[4]....
        /*0088*/ 	.word	0xffffffff


	//   ....[5]....
        /*008c*/ 	.word	0xffffffff


	//   ....[6]....
        /*0090*/ 	.word	0xffffffff


	//   ....[7]....
        /*0094*/ 	.word	0xffffffff


	//   ....[8]....
        /*0098*/ 	.word	0xffffffff


	//   ....[9]....
        /*009c*/ 	.word	0xffffffff


	//   ....[10]....
        /*00a0*/ 	.word	0xffffffff


	//   ....[11]....
        /*00a4*/ 	.word	0xffffffff


	//   ....[12]....
        /*00a8*/ 	.word	0xffffffff


	//----- nvinfo : EIATTR_COOP_GROUP_INSTR_OFFSETS
	.align		4
.L_41:
        /*00ac*/ 	.byte	0x04, 0x28
        /*00ae*/ 	.short	(.L_43 - .L_42)


	//   ....[0]....
.L_42:
        /*00b0*/ 	.word	0x00000090


	//   ....[1]....
        /*00b4*/ 	.word	0x000004d0


	//   ....[2]....
        /*00b8*/ 	.word	0x000006c0


	//   ....[3]....
        /*00bc*/ 	.word	0x00000860


	//   ....[4]....
        /*00c0*/ 	.word	0x00000960


	//   ....[5]....
        /*00c4*/ 	.word	0x00000ad0


	//   ....[6]....
        /*00c8*/ 	.word	0x00000c70


	//   ....[7]....
        /*00cc*/ 	.word	0x00001d40


	//   ....[8]....
        /*00d0*/ 	.word	0x00002d60


	//   ....[9]....
        /*00d4*/ 	.word	0x00002f70


	//   ....[10]....
        /*00d8*/ 	.word	0x00002fa0


	//   ....[11]....
        /*00dc*/ 	.word	0x00003a30


	//   ....[12]....
        /*00e0*/ 	.word	0x00003c60


	//----- nvinfo : EIATTR_VRC_CTA_INIT_COUNT
	.align		4
.L_43:
        /*00e4*/ 	.byte	0x02, 0x4a
        /*00e6*/ 	.byte	0x80
	.zero		1


	//----- nvinfo : EIATTR_SYSCALL_OFFSETS
	.align		4
        /*00e8*/ 	.byte	0x04, 0x46
        /*00ea*/ 	.short	(.L_45 - .L_44)


	//   ....[0]....
.L_44:
        /*00ec*/ 	.word	0x00005610


	//   ....[1]....
        /*00f0*/ 	.word	0x00005700


	//   ....[2]....
        /*00f4*/ 	.word	0x00005f30


	//   ....[3]....
        /*00f8*/ 	.word	0x000066f0


	//   ....[4]....
        /*00fc*/ 	.word	0x00006e50


	//   ....[5]....
        /*0100*/ 	.word	0x000075b0


	//----- nvinfo : EIATTR_MBARRIER_INSTR_OFFSETS
	.align		4
.L_45:
        /*0104*/ 	.byte	0x04, 0x39
        /*0106*/ 	.short	(.L_47 - .L_46)


	//   ....[0]....
.L_46:
        /*0108*/ 	.word	0x000005b0
        /*010c*/ 	.word	0x000000ff
        /*0110*/ 	.word	0x00000000
        /*0114*/ 	.short	0x0100
        /*0116*/ 	.byte	0x05
	.zero		1


	//   ....[1]....
        /*0118*/ 	.word	0x000005c0
        /*011c*/ 	.word	0x000000ff
        /*0120*/ 	.word	0x00000040
        /*0124*/ 	.short	0x0100
        /*0126*/ 	.byte	0x05
	.zero		1


	//   ....[2]....
        /*0128*/ 	.word	0x000005d0
        /*012c*/ 	.word	0x000000ff
        /*0130*/ 	.word	0x00000008
        /*0134*/ 	.short	0x0100
        /*0136*/ 	.byte	0x05
	.zero		1


	//   ....[3]....
        /*0138*/ 	.word	0x000005e0
        /*013c*/ 	.word	0x000000ff
        /*0140*/ 	.word	0x00000048
        /*0144*/ 	.short	0x0100
        /*0146*/ 	.byte	0x05
	.zero		1


	//   ....[4]....
        /*0148*/ 	.word	0x000005f0
        /*014c*/ 	.word	0x000000ff
        /*0150*/ 	.word	0x00000010
        /*0154*/ 	.short	0x0100
        /*0156*/ 	.byte	0x05
	.zero		1


	//   ....[5]....
        /*0158*/ 	.word	0x00000600
        /*015c*/ 	.word	0x000000ff
        /*0160*/ 	.word	0x00000050
        /*0164*/ 	.short	0x0100
        /*0166*/ 	.byte	0x05
	.zero		1


	//   ....[6]....
        /*0168*/ 	.word	0x00000610
        /*016c*/ 	.word	0x000000ff
        /*0170*/ 	.word	0x00000018
        /*0174*/ 	.short	0x0100
        /*0176*/ 	.byte	0x05
	.zero		1


	//   ....[7]....
        /*0178*/ 	.word	0x00000620
        /*017c*/ 	.word	0x000000ff
        /*0180*/ 	.word	0x00000058
        /*0184*/ 	.short	0x0100
        /*0186*/ 	.byte	0x05
	.zero		1


	//   ....[8]....
        /*0188*/ 	.word	0x00000630
        /*018c*/ 	.word	0x000000ff
        /*0190*/ 	.word	0x00000020
        /*0194*/ 	.short	0x0100
        /*0196*/ 	.byte	0x05
	.zero		1


	//   ....[9]....
        /*0198*/ 	.word	0x00000640
        /*019c*/ 	.word	0x000000ff
        /*01a0*/ 	.word	0x00000060
        /*01a4*/ 	.short	0x0100
        /*01a6*/ 	.byte	0x05
	.zero		1


	//   ....[10]....
        /*01a8*/ 	.word	0x00000650
        /*01ac*/ 	.word	0x000000ff
        /*01b0*/ 	.word	0x00000028
        /*01b4*/ 	.short	0x0100
        /*01b6*/ 	.byte	0x05
	.zero		1


	//   ....[11]....
        /*01b8*/ 	.word	0x00000660
        /*01bc*/ 	.word	0x000000ff
        /*01c0*/ 	.word	0x00000068
        /*01c4*/ 	.short	0x0100
        /*01c6*/ 	.byte	0x05
	.zero		1


	//   ....[12]....
        /*01c8*/ 	.word	0x00000670
        /*01cc*/ 	.word	0x000000ff
        /*01d0*/ 	.word	0x00000030
        /*01d4*/ 	.short	0x0100
        /*01d6*/ 	.byte	0x05
	.zero		1


	//   ....[13]....
        /*01d8*/ 	.word	0x00000680
        /*01dc*/ 	.word	0x000000ff
        /*01e0*/ 	.word	0x00000070
        /*01e4*/ 	.short	0x0100
        /*01e6*/ 	.byte	0x05
	.zero		1


	//   ....[14]....
        /*01e8*/ 	.word	0x00000690
        /*01ec*/ 	.word	0x000000ff
        /*01f0*/ 	.word	0x00000038
        /*01f4*/ 	.short	0x0100
        /*01f6*/ 	.byte	0x05
	.zero		1


	//   ....[15]....
        /*01f8*/ 	.word	0x000006a0
        /*01fc*/ 	.word	0x000000ff
        /*0200*/ 	.word	0x00000078
        /*0204*/ 	.short	0x0100
        /*0206*/ 	.byte	0x05
	.zero		1


	//   ....[16]....
        /*0208*/ 	.word	0x000007d0
        /*020c*/ 	.word	0x000000ff
        /*0210*/ 	.word	0x00000080
        /*0214*/ 	.short	0x0100
        /*0216*/ 	.byte	0x07
	.zero		1


	//   ....[17]....
        /*0218*/ 	.word	0x000007e0
        /*021c*/ 	.word	0x000000ff
        /*0220*/ 	.word	0x000000a0
        /*0224*/ 	.short	0x0100
        /*0226*/ 	.byte	0x07
	.zero		1


	//   ....[18]....
        /*0228*/ 	.word	0x000007f0
        /*022c*/ 	.word	0x000000ff
        /*0230*/ 	.word	0x00000088
        /*0234*/ 	.short	0x0100
        /*0236*/ 	.byte	0x07
	.zero		1


	//   ....[19]....
        /*0238*/ 	.word	0x00000800
        /*023c*/ 	.word	0x000000ff
        /*0240*/ 	.word	0x000000a8
        /*0244*/ 	.short	0x0100
        /*0246*/ 	.byte	0x07
	.zero		1


	//   ....[20]....
        /*0248*/ 	.word	0x00000810
        /*024c*/ 	.word	0x000000ff
        /*0250*/ 	.word	0x00000090
        /*0254*/ 	.short	0x0100
        /*0256*/ 	.byte	0x07
	.zero		1


	//   ....[21]....
        /*0258*/ 	.word	0x00000820
        /*025c*/ 	.word	0x000000ff
        /*0260*/ 	.word	0x000000b0
        /*0264*/ 	.short	0x0100
        /*0266*/ 	.byte	0x07
	.zero		1


	//   ....[22]....
        /*0268*/ 	.word	0x00000830
        /*026c*/ 	.word	0x000000ff
        /*0270*/ 	.word	0x00000098
        /*0274*/ 	.short	0x0100
        /*0276*/ 	.byte	0x07
	.zero		1


	//   ....[23]....
        /*0278*/ 	.word	0x00000840
        /*027c*/ 	.word	0x000000ff
        /*0280*/ 	.word	0x000000b8
        /*0284*/ 	.short	0x0100
        /*0286*/ 	.byte	0x07
	.zero		1


	//   ....[24]....
        /*0288*/ 	.word	0x00000930
        /*028c*/ 	.word	0x000000ff
        /*0290*/ 	.word	0x000000c0
        /*0294*/ 	.short	0x0100
        /*0296*/ 	.byte	0x05
	.zero		1


	//   ....[25]....
        /*0298*/ 	.word	0x00000940
        /*029c*/ 	.word	0x000000ff
        /*02a0*/ 	.word	0x000000c8
        /*02a4*/ 	.short	0x0100
        /*02a6*/ 	.byte	0x05
	.zero		1


	//   ....[26]....
        /*02a8*/ 	.word	0x00000a80
        /*02ac*/ 	.word	0x000000ff
        /*02b0*/ 	.word	0x000000d0
        /*02b4*/ 	.short	0x0100
        /*02b6*/ 	.byte	0x05
	.zero		1


	//   ....[27]....
        /*02b8*/ 	.word	0x00000a90
        /*02bc*/ 	.word	0x000000ff
        /*02c0*/ 	.word	0x000000e0
        /*02c4*/ 	.short	0x0100
        /*02c6*/ 	.byte	0x05
	.zero		1


	//   ....[28]....
        /*02c8*/ 	.word	0x00000aa0
        /*02cc*/ 	.word	0x000000ff
        /*02d0*/ 	.word	0x000000d8
        /*02d4*/ 	.short	0x0100
        /*02d6*/ 	.byte	0x05
	.zero		1


	//   ....[29]....
        /*02d8*/ 	.word	0x00000ab0
        /*02dc*/ 	.word	0x000000ff
        /*02e0*/ 	.word	0x000000e8
        /*02e4*/ 	.short	0x0100
        /*02e6*/ 	.byte	0x05
	.zero		1


	//   ....[30]....
        /*02e8*/ 	.word	0x00000be0
        /*02ec*/ 	.word	0x000000ff
        /*02f0*/ 	.word	0x000000f0
        /*02f4*/ 	.short	0x0100
        /*02f6*/ 	.byte	0x07
	.zero		1


	//   ....[31]....
        /*02f8*/ 	.word	0x00000bf0
        /*02fc*/ 	.word	0x000000ff
        /*0300*/ 	.word	0x00000110
        /*0304*/ 	.short	0x0100
        /*0306*/ 	.byte	0x07
	.zero		1


	//   ....[32]....
        /*0308*/ 	.word	0x00000c00
        /*030c*/ 	.word	0x000000ff
        /*0310*/ 	.word	0x000000f8
        /*0314*/ 	.short	0x0100
        /*0316*/ 	.byte	0x07
	.zero		1


	//   ....[33]....
        /*0318*/ 	.word	0x00000c10
        /*031c*/ 	.word	0x000000ff
        /*0320*/ 	.word	0x00000118
        /*0324*/ 	.short	0x0100
        /*0326*/ 	.byte	0x07
	.zero		1


	//   ....[34]....
        /*0328*/ 	.word	0x00000c20
        /*032c*/ 	.word	0x000000ff
        /*0330*/ 	.word	0x00000100
        /*0334*/ 	.short	0x0100
        /*0336*/ 	.byte	0x07
	.zero		1


	//   ....[35]....
        /*0338*/ 	.word	0x00000c30
        /*033c*/ 	.word	0x000000ff
        /*0340*/ 	.word	0x00000120
        /*0344*/ 	.short	0x0100
        /*0346*/ 	.byte	0x07
	.zero		1


	//   ....[36]....
        /*0348*/ 	.word	0x00000c40
        /*034c*/ 	.word	0x000000ff
        /*0350*/ 	.word	0x00000108
        /*0354*/ 	.short	0x0100
        /*0356*/ 	.byte	0x07
	.zero		1


	//   ....[37]....
        /*0358*/ 	.word	0x00000c50
        /*035c*/ 	.word	0x000000ff
        /*0360*/ 	.word	0x00000128
        /*0364*/ 	.short	0x0100
        /*0366*/ 	.byte	0x07
	.zero		1


	//   ....[38]....
        /*0368*/ 	.word	0x00000d40
        /*036c*/ 	.word	0x000000ff
        /*0370*/ 	.word	0x00000130
        /*0374*/ 	.short	0x0100
        /*0376*/ 	.byte	0x05
	.zero		1


	//   ....[39]....
        /*0378*/ 	.word	0x00000d50
        /*037c*/ 	.word	0x000000ff
        /*0380*/ 	.word	0x00000140
        /*0384*/ 	.short	0x0100
        /*0386*/ 	.byte	0x05
	.zero		1


	//   ....[40]....
        /*0388*/ 	.word	0x00000d60
        /*038c*/ 	.word	0x000000ff
        /*0390*/ 	.word	0x00000138
        /*0394*/ 	.short	0x0100
        /*0396*/ 	.byte	0x05
	.zero		1


	//   ....[41]....
        /*0398*/ 	.word	0x00000d70
        /*039c*/ 	.word	0x000000ff
        /*03a0*/ 	.word	0x00000148
        /*03a4*/ 	.short	0x0100
        /*03a6*/ 	.byte	0x05
	.zero		1


	//   ....[42]....
        /*03a8*/ 	.word	0x00001640
        /*03ac*/ 	.word	0x00000002
        /*03b0*/ 	.word	0x00000140
        /*03b4*/ 	.short	0x010a
        /*03b6*/ 	.byte	0xff
	.zero		1


	//   ....[43]....
        /*03b8*/ 	.word	0x00001670
        /*03bc*/ 	.word	0x00000002
        /*03c0*/ 	.word	0x00000130
        /*03c4*/ 	.short	0x0101
        /*03c6*/ 	.byte	0xff
	.zero		1


	//   ....[44]....
        /*03c8*/ 	.word	0x00001740
        /*03cc*/ 	.word	0x000000ff
        /*03d0*/ 	.word	0x00000040
        /*03d4*/ 	.short	0x010a
        /*03d6*/ 	.byte	0x08
	.zero		1


	//   ....[45]....
        /*03d8*/ 	.word	0x000017e0
        /*03dc*/ 	.word	0x000000ff
        /*03e0*/ 	.word	0x00000040
        /*03e4*/ 	.short	0x010a
        /*03e6*/ 	.byte	0x21
	.zero		1


	//   ....[46]....
        /*03e8*/ 	.word	0x00001930
        /*03ec*/ 	.word	0x000000ff
        /*03f0*/ 	.word	0x00000040
        /*03f4*/ 	.short	0x010a
        /*03f6*/ 	.byte	0x08
	.zero		1


	//   ....[47]....
        /*03f8*/ 	.word	0x00001a40
        /*03fc*/ 	.word	0x000000ff
        /*0400*/ 	.word	0x000000c8
        /*0404*/ 	.short	0x0101
        /*0406*/ 	.byte	0x04
	.zero		1


	//   ....[48]....
        /*0408*/ 	.word	0x00001a60
        /*040c*/ 	.word	0x000000ff
        /*0410*/ 	.word	0x00000040
        /*0414*/ 	.short	0x010a
        /*0416*/ 	.byte	0x08
	.zero		1


	//   ....[49]....
        /*0418*/ 	.word	0x00001ae0
        /*041c*/ 	.word	0x000000ff
        /*0420*/ 	.word	0x00000040
        /*0424*/ 	.short	0x010a
        /*0426*/ 	.byte	0x11
	.zero		1


	//   ....[50]....
        /*0428*/ 	.word	0x00001c30
        /*042c*/ 	.word	0x000000ff
        /*0430*/ 	.word	0x00000040
        /*0434*/ 	.short	0x010a
        /*0436*/ 	.byte	0x08
	.zero		1


	//   ....[51]....
        /*0438*/ 	.word	0x00001d70
        /*043c*/ 	.word	0x00000002
        /*0440*/ 	.word	0x000000d0
        /*0444*/ 	.short	0x010a
        /*0446*/ 	.byte	0xff
	.zero		1


	//   ....[52]....
        /*0448*/ 	.word	0x00001e30
        /*044c*/ 	.word	0x00000002
        /*0450*/ 	.word	0x00000000
        /*0454*/ 	.short	0x0101
        /*0456*/ 	.byte	0xff
	.zero		1


	//   ....[53]....
        /*0458*/ 	.word	0x00002390
        /*045c*/ 	.word	0x000000ff
        /*0460*/ 	.word	0x00000000
        /*0464*/ 	.short	0x010a
        /*0466*/ 	.byte	0x05
	.zero		1


	//   ....[54]....
        /*0468*/ 	.word	0x00002420
        /*046c*/ 	.word	0x000000ff
        /*0470*/ 	.word	0x00000000
        /*0474*/ 	.short	0x010a
        /*0476*/ 	.byte	0x05
	.zero		1


	//   ....[55]....
        /*0478*/ 	.word	0x000024b0
        /*047c*/ 	.word	0x000000ff
        /*0480*/ 	.word	0x00000000
        /*0484*/ 	.short	0x010a
        /*0486*/ 	.byte	0x05
	.zero		1


	//   ....[56]....
        /*0488*/ 	.word	0x00002540
        /*048c*/ 	.word	0x000000ff
        /*0490*/ 	.word	0x00000000
        /*0494*/ 	.short	0x010a
        /*0496*/ 	.byte	0x05
	.zero		1


	//   ....[57]....
        /*0498*/ 	.word	0x000025d0
        /*049c*/ 	.word	0x000000ff
        /*04a0*/ 	.word	0x00000000
        /*04a4*/ 	.short	0x010a
        /*04a6*/ 	.byte	0x05
	.zero		1


	//   ....[58]....
        /*04a8*/ 	.word	0x00002660
        /*04ac*/ 	.word	0x000000ff
        /*04b0*/ 	.word	0x00000000
        /*04b4*/ 	.short	0x010a
        /*04b6*/ 	.byte	0x05
	.zero		1


	//   ....[59]....
        /*04b8*/ 	.word	0x000026f0
        /*04bc*/ 	.word	0x000000ff
        /*04c0*/ 	.word	0x00000000
        /*04c4*/ 	.short	0x010a
        /*04c6*/ 	.byte	0x05
	.zero		1


	//   ....[60]....
        /*04c8*/ 	.word	0x00002790
        /*04cc*/ 	.word	0x00000000
        /*04d0*/ 	.word	0x00000000
        /*04d4*/ 	.short	0x010a
        /*04d6*/ 	.byte	0xff
	.zero		1


	//   ....[61]....
        /*04d8*/ 	.word	0x000028b0
        /*04dc*/ 	.word	0x00000000
        /*04e0*/ 	.word	0x00000130
        /*04e4*/ 	.short	0x010a
        /*04e6*/ 	.byte	0xff
	.zero		1


	//   ....[62]....
        /*04e8*/ 	.word	0x00002920
        /*04ec*/ 	.word	0x00000000
        /*04f0*/ 	.word	0x00000000
        /*04f4*/ 	.short	0x0101
        /*04f6*/ 	.byte	0xff
	.zero		1


	//   ....[63]....
        /*04f8*/ 	.word	0x00002940
        /*04fc*/ 	.word	0x000000ff
        /*0500*/ 	.word	0x000000e0
        /*0504*/ 	.short	0x010a
        /*0506*/ 	.byte	0x05
	.zero		1


	//   ....[64]....
        /*0508*/ 	.word	0x00002a60
        /*050c*/ 	.word	0x00000000
        /*0510*/ 	.word	0x000000d0
        /*0514*/ 	.short	0x010a
        /*0516*/ 	.byte	0xff
	.zero		1


	//   ....[65]....
        /*0518*/ 	.word	0x00002b60
        /*051c*/ 	.word	0x00000000
        /*0520*/ 	.word	0x00000000
        /*0524*/ 	.short	0x0101
        /*0526*/ 	.byte	0xff
	.zero		1


	//   ....[66]....
        /*0528*/ 	.word	0x00002bf0
        /*052c*/ 	.word	0x000000ff
        /*0530*/ 	.word	0x000000e0
        /*0534*/ 	.short	0x0106
        /*0536*/ 	.byte	0x05
	.zero		1


	//   ....[67]....
        /*0538*/ 	.word	0x00002c10
        /*053c*/ 	.word	0x000000ff
        /*0540*/ 	.word	0x000000e0
        /*0544*/ 	.short	0x010a
        /*0546*/ 	.byte	0x05
	.zero		1


	//   ....[68]....
        /*0548*/ 	.word	0x00002ca0
        /*054c*/ 	.word	0x000000ff
        /*0550*/ 	.word	0x000000e0
        /*0554*/ 	.short	0x0106
        /*0556*/ 	.byte	0x04
	.zero		1


	//   ....[69]....
        /*0558*/ 	.word	0x00002ce0
        /*055c*/ 	.word	0x00000000
        /*0560*/ 	.word	0x000000e0
        /*0564*/ 	.short	0x010a
        /*0566*/ 	.byte	0xff
	.zero		1


	//   ....[70]....
        /*0568*/ 	.word	0x00003220
        /*056c*/ 	.word	0x00000000
        /*0570*/ 	.word	0x000000d0
        /*0574*/ 	.short	0x010a
        /*0576*/ 	.byte	0xff
	.zero		1


	//   ....[71]....
        /*0578*/ 	.word	0x00003320
        /*057c*/ 	.word	0x00000003
        /*0580*/ 	.word	0x00000000
        /*0584*/ 	.short	0x0101
        /*0586*/ 	.byte	0xff
	.zero		1


	//   ....[72]....
        /*0588*/ 	.word	0x00003330
        /*058c*/ 	.word	0x000000ff
        /*0590*/ 	.word	0x00000000
        /*0594*/ 	.short	0x010a
        /*0596*/ 	.byte	0x06
	.zero		1


	//   ....[73]....
        /*0598*/ 	.word	0x000033b0
        /*059c*/ 	.word	0x000000ff
        /*05a0*/ 	.word	0x00000110
        /*05a4*/ 	.short	0x010a
        /*05a6*/ 	.byte	0x07
	.zero		1


	//   ....[74]....
        /*05a8*/ 	.word	0x00003490
        /*05ac*/ 	.word	0x000000ff
        /*05b0*/ 	.word	0x00000000
        /*05b4*/ 	.short	0x010a
        /*05b6*/ 	.byte	0x06
	.zero		1


	//   ....[75]....
        /*05b8*/ 	.word	0x000035c0
        /*05bc*/ 	.word	0x000000ff
        /*05c0*/ 	.word	0x00000000
        /*05c4*/ 	.short	0x010a
        /*05c6*/ 	.byte	0x1a
	.zero		1


	//   ....[76]....
        /*05c8*/ 	.word	0x00003860
        /*05cc*/ 	.word	0x000000ff
        /*05d0*/ 	.word	0x00000000
        /*05d4*/ 	.short	0x010a
        /*05d6*/ 	.byte	0x06
	.zero		1


	//   ....[77]....
        /*05d8*/ 	.word	0x000038f0
        /*05dc*/ 	.word	0x000000ff
        /*05e0*/ 	.word	0x00000000
        /*05e4*/ 	.short	0x010a
        /*05e6*/ 	.byte	0x06
	.zero		1


	//   ....[78]....
        /*05e8*/ 	.word	0x00003980
        /*05ec*/ 	.word	0x000000ff
        /*05f0*/ 	.word	0x00000000
        /*05f4*/ 	.short	0x010a
        /*05f6*/ 	.byte	0x06
	.zero		1


	//   ....[79]....
        /*05f8*/ 	.word	0x00003a10
        /*05fc*/ 	.word	0x000000ff
        /*0600*/ 	.word	0x00000000
        /*0604*/ 	.short	0x010a
        /*0606*/ 	.byte	0x07
	.zero		1


	//   ....[80]....
        /*0608*/ 	.word	0x00003e80
        /*060c*/ 	.word	0x00000000
        /*0610*/ 	.word	0x000000d0
        /*0614*/ 	.short	0x010a
        /*0616*/ 	.byte	0xff
	.zero		1


	//   ....[81]....
        /*0618*/ 	.word	0x00003f40
        /*061c*/ 	.word	0x00000000
        /*0620*/ 	.word	0x00000000
        /*0624*/ 	.short	0x0101
        /*0626*/ 	.byte	0xff
	.zero		1


	//   ....[82]....
        /*0628*/ 	.word	0x00004260
        /*062c*/ 	.word	0x000000ff
        /*0630*/ 	.word	0x000000c8
        /*0634*/ 	.short	0x010a
        /*0636*/ 	.byte	0x07
	.zero		1


	//   ....[83]....
        /*0638*/ 	.word	0x00004450
        /*063c*/ 	.word	0x000000ff
        /*0640*/ 	.word	0x000000a0
        /*0644*/ 	.short	0x010a
        /*0646*/ 	.byte	0x07
	.zero		1


	//   ....[84]....
        /*0648*/ 	.word	0x000045c0
        /*064c*/ 	.word	0x000000ff
        /*0650*/ 	.word	0x00000080
        /*0654*/ 	.short	0x010b
        /*0656*/ 	.byte	0x07
	.zero		1


	//   ....[85]....
        /*0658*/ 	.word	0x000045d0
        /*065c*/ 	.word	0x000000ff
        /*0660*/ 	.word	0x00000000
        /*0664*/ 	.short	0x0101
        /*0666*/ 	.byte	0x08
	.zero		1


	//   ....[86]....
        /*0668*/ 	.word	0x000045e0
        /*066c*/ 	.word	0x000000ff
        /*0670*/ 	.word	0x000000a8
        /*0674*/ 	.short	0x010a
        /*0676*/ 	.byte	0x07
	.zero		1


	//   ....[87]....
        /*0678*/ 	.word	0x00004730
        /*067c*/ 	.word	0x000000ff
        /*0680*/ 	.word	0x00000088
        /*0684*/ 	.short	0x010b
        /*0686*/ 	.byte	0x07
	.zero		1


	//   ....[88]....
        /*0688*/ 	.word	0x00004740
        /*068c*/ 	.word	0x000000ff
        /*0690*/ 	.word	0x00000000
        /*0694*/ 	.short	0x0101
        /*0696*/ 	.byte	0x08
	.zero		1


	//   ....[89]....
        /*0698*/ 	.word	0x00004750
        /*069c*/ 	.word	0x000000ff
        /*06a0*/ 	.word	0x000000b0
        /*06a4*/ 	.short	0x010a
        /*06a6*/ 	.byte	0x07
	.zero		1


	//   ....[90]....
        /*06a8*/ 	.word	0x000048d0
        /*06ac*/ 	.word	0x000000ff
        /*06b0*/ 	.word	0x00000090
        /*06b4*/ 	.short	0x010b
        /*06b6*/ 	.byte	0x07
	.zero		1


	//   ....[91]....
        /*06b8*/ 	.word	0x00004910
        /*06bc*/ 	.word	0x000000ff
        /*06c0*/ 	.word	0x00000000
        /*06c4*/ 	.short	0x0101
        /*06c6*/ 	.byte	0x08
	.zero		1


	//   ....[92]....
        /*06c8*/ 	.word	0x00004950
        /*06cc*/ 	.word	0x000000ff
        /*06d0*/ 	.word	0x000000b8
        /*06d4*/ 	.short	0x010a
        /*06d6*/ 	.byte	0x07
	.zero		1


	//   ....[93]....
        /*06d8*/ 	.word	0x00004b90
        /*06dc*/ 	.word	0x000000ff
        /*06e0*/ 	.word	0x00000098
        /*06e4*/ 	.short	0x010b
        /*06e6*/ 	.byte	0x07
	.zero		1


	//   ....[94]....
        /*06e8*/ 	.word	0x00004bb0
        /*06ec*/ 	.word	0x000000ff
        /*06f0*/ 	.word	0x00000000
        /*06f4*/ 	.short	0x0101
        /*06f6*/ 	.byte	0x0d
	.zero		1


	//   ....[95]....
        /*06f8*/ 	.word	0x00004be0
        /*06fc*/ 	.word	0x000000ff
        /*0700*/ 	.word	0x000000a0
        /*0704*/ 	.short	0x010a
        /*0706*/ 	.byte	0x07
	.zero		1


	//   ....[96]....
        /*0708*/ 	.word	0x00004c00
        /*070c*/ 	.word	0x000000ff
        /*0710*/ 	.word	0x000000a8
        /*0714*/ 	.short	0x010a
        /*0716*/ 	.byte	0x07
	.zero		1


	//   ....[97]....
        /*0718*/ 	.word	0x00004c20
        /*071c*/ 	.word	0x000000ff
        /*0720*/ 	.word	0x000000b0
        /*0724*/ 	.short	0x010a
        /*0726*/ 	.byte	0x07
	.zero		1


	//   ....[98]....
        /*0728*/ 	.word	0x00004c60
        /*072c*/ 	.word	0x00000000
        /*0730*/ 	.word	0x000000b8
        /*0734*/ 	.short	0x010a
        /*0736*/ 	.byte	0xff
	.zero		1


	//   ....[99]....
        /*0738*/ 	.word	0x00004fd0
        /*073c*/ 	.word	0x00000000
        /*0740*/ 	.word	0x000000d0
        /*0744*/ 	.short	0x010a
        /*0746*/ 	.byte	0xff
	.zero		1


	//   ....[100]....
        /*0748*/ 	.word	0x000050e0
        /*074c*/ 	.word	0x00000000
        /*0750*/ 	.word	0x00000000
        /*0754*/ 	.short	0x0101
        /*0756*/ 	.byte	0xff
	.zero		1


	//   ....[101]....
        /*0758*/ 	.word	0x00005b60
        /*075c*/ 	.word	0x000000ff
        /*0760*/ 	.word	0x00000080
        /*0764*/ 	.short	0x010a
        /*0766*/ 	.byte	0x30
	.zero		1


	//   ....[102]....
        /*0768*/ 	.word	0x00005ba0
        /*076c*/ 	.word	0x00000056
        /*0770*/ 	.word	0x000000f0
        /*0774*/ 	.short	0x010a
        /*0776*/ 	.byte	0xff
	.zero		1


	//   ....[103]....
        /*0778*/ 	.word	0x00005d10
        /*077c*/ 	.word	0x000000ff
        /*0780*/ 	.word	0x00000080
        /*0784*/ 	.short	0x010a
        /*0786*/ 	.byte	0x30
	.zero		1


	//   ....[104]....
        /*0788*/ 	.word	0x00005e10
        /*078c*/ 	.word	0x00000056
        /*0790*/ 	.word	0x000000f0
        /*0794*/ 	.short	0x010a
        /*0796*/ 	.byte	0xff
	.zero		1


	//   ....[105]....
        /*0798*/ 	.word	0x00006410
        /*079c*/ 	.word	0x00000000
        /*07a0*/ 	.word	0x00000000
        /*07a4*/ 	.short	0x0101
        /*07a6*/ 	.byte	0xff
	.zero		1


	//   ....[106]....
        /*07a8*/ 	.word	0x00006420
        /*07ac*/ 	.word	0x00000002
        /*07b0*/ 	.word	0x00000080
        /*07b4*/ 	.short	0x010a
        /*07b6*/ 	.byte	0xff
	.zero		1


	//   ....[107]....
        /*07b8*/ 	.word	0x000064f0
        /*07bc*/ 	.word	0x00000002
        /*07c0*/ 	.word	0x00000080
        /*07c4*/ 	.short	0x010a
        /*07c6*/ 	.byte	0xff
	.zero		1


	//   ....[108]....
        /*07c8*/ 	.word	0x00006b70
        /*07cc*/ 	.word	0x00000010
        /*07d0*/ 	.word	0x00000000
        /*07d4*/ 	.short	0x0101
        /*07d6*/ 	.byte	0xff
	.zero		1


	//   ....[109]....
        /*07d8*/ 	.word	0x00006b90
        /*07dc*/ 	.word	0x00000000
        /*07e0*/ 	.word	0x00000080
        /*07e4*/ 	.short	0x010a
        /*07e6*/ 	.byte	0xff
	.zero		1


	//   ....[110]....
        /*07e8*/ 	.word	0x00006c50
        /*07ec*/ 	.word	0x00000000
        /*07f0*/ 	.word	0x00000080
        /*07f4*/ 	.short	0x010a
        /*07f6*/ 	.byte	0xff
	.zero		1


	//   ....[111]....
        /*07f8*/ 	.word	0x000072d0
        /*07fc*/ 	.word	0x00000010
        /*0800*/ 	.word	0x00000000
        /*0804*/ 	.short	0x0101
        /*0806*/ 	.byte	0xff
	.zero		1


	//   ....[112]....
        /*0808*/ 	.word	0x000072f0
        /*080c*/ 	.word	0x00000002
        /*0810*/ 	.word	0x00000080
        /*0814*/ 	.short	0x010a
        /*0816*/ 	.byte	0xff
	.zero		1


	//   ....[113]....
        /*0818*/ 	.word	0x000073b0
        /*081c*/ 	.word	0x00000002
        /*0820*/ 	.word	0x00000080
        /*0824*/ 	.short	0x010a
        /*0826*/ 	.byte	0xff
	.zero		1


	//   ....[114]....
        /*0828*/ 	.word	0x00007650
        /*082c*/ 	.word	0x000000ff
        /*0830*/ 	.word	0x00000000
        /*0834*/ 	.short	0x0101
        /*0836*/ 	.byte	0x05
	.zero		1


	//   ....[115]....
        /*0838*/ 	.word	0x00007a90
        /*083c*/ 	.word	0x00000000
        /*0840*/ 	.word	0x00000000
        /*0844*/ 	.short	0x0101
        /*0846*/ 	.byte	0xff
	.zero		1


	//   ....[116]....
        /*0848*/ 	.word	0x00007d00
        /*084c*/ 	.word	0x000000ff
        /*0850*/ 	.word	0x00000000
        /*0854*/ 	.short	0x0101
        /*0856*/ 	.byte	0x04
	.zero		1


	//   ....[117]....
        /*0858*/ 	.word	0x00007d20
        /*085c*/ 	.word	0x00000002
        /*0860*/ 	.word	0x00000140
        /*0864*/ 	.short	0x010a
        /*0866*/ 	.byte	0xff
	.zero		1


	//   ....[118]....
        /*0868*/ 	.word	0x00007d80
        /*086c*/ 	.word	0x00000002
        /*0870*/ 	.word	0x00000040
        /*0874*/ 	.short	0x010a
        /*0876*/ 	.byte	0xff
	.zero		1


	//   ....[119]....
        /*0878*/ 	.word	0x00007de0
        /*087c*/ 	.word	0x00000002
        /*0880*/ 	.word	0x00000040
        /*0884*/ 	.short	0x010a
        /*0886*/ 	.byte	0xff
	.zero		1


	//   ....[120]....
        /*0888*/ 	.word	0x00007e30
        /*088c*/ 	.word	0x00000002
        /*0890*/ 	.word	0x000000d0
        /*0894*/ 	.short	0x010a
        /*0896*/ 	.byte	0xff
	.zero		1


	//   ....[121]....
        /*0898*/ 	.word	0x00007e90
        /*089c*/ 	.word	0x00000000
        /*08a0*/ 	.word	0x00000000
        /*08a4*/ 	.short	0x010a
        /*08a6*/ 	.byte	0xff
	.zero		1


	//   ....[122]....
        /*08a8*/ 	.word	0x00007ef0
        /*08ac*/ 	.word	0x00000000
        /*08b0*/ 	.word	0x00000000
        /*08b4*/ 	.short	0x010a
        /*08b6*/ 	.byte	0xff
	.zero		1


	//   ....[123]....
        /*08b8*/ 	.word	0x00007f50
        /*08bc*/ 	.word	0x00000000
        /*08c0*/ 	.word	0x00000000
        /*08c4*/ 	.short	0x010a
        /*08c6*/ 	.byte	0xff
	.zero		1


	//   ....[124]....
        /*08c8*/ 	.word	0x00007fb0
        /*08cc*/ 	.word	0x00000000
        /*08d0*/ 	.word	0x00000000
        /*08d4*/ 	.short	0x010a
        /*08d6*/ 	.byte	0xff
	.zero		1


	//   ....[125]....
        /*08d8*/ 	.word	0x00008010
        /*08dc*/ 	.word	0x00000000
        /*08e0*/ 	.word	0x00000000
        /*08e4*/ 	.short	0x010a
        /*08e6*/ 	.byte	0xff
	.zero		1


	//   ....[126]....
        /*08e8*/ 	.word	0x00008070
        /*08ec*/ 	.word	0x00000000
        /*08f0*/ 	.word	0x00000000
        /*08f4*/ 	.short	0x010a
        /*08f6*/ 	.byte	0xff
	.zero		1


	//   ....[127]....
        /*08f8*/ 	.word	0x000080d0
        /*08fc*/ 	.word	0x00000000
        /*0900*/ 	.word	0x00000000
        /*0904*/ 	.short	0x010a
        /*0906*/ 	.byte	0xff
	.zero		1


	//   ....[128]....
        /*0908*/ 	.word	0x00008120
        /*090c*/ 	.word	0x00000000
        /*0910*/ 	.word	0x00000130
        /*0914*/ 	.short	0x010a
        /*0916*/ 	.byte	0xff
	.zero		1


	//   ....[129]....
        /*0918*/ 	.word	0x00008180
        /*091c*/ 	.word	0x00000000
        /*0920*/ 	.word	0x000000e0
        /*0924*/ 	.short	0x010a
        /*0926*/ 	.byte	0xff
	.zero		1


	//   ....[130]....
        /*0928*/ 	.word	0x000081d0
        /*092c*/ 	.word	0x00000000
        /*0930*/ 	.word	0x000000d0
        /*0934*/ 	.short	0x010a
        /*0936*/ 	.byte	0xff
	.zero		1


	//   ....[131]....
        /*0938*/ 	.word	0x00008230
        /*093c*/ 	.word	0x00000000
        /*0940*/ 	.word	0x000000e0
        /*0944*/ 	.short	0x010a
        /*0946*/ 	.byte	0xff
	.zero		1


	//   ....[132]....
        /*0948*/ 	.word	0x00008280
        /*094c*/ 	.word	0x00000000
        /*0950*/ 	.word	0x000000d0
        /*0954*/ 	.short	0x010a
        /*0956*/ 	.byte	0xff
	.zero		1


	//   ....[133]....
        /*0958*/ 	.word	0x000082e0
        /*095c*/ 	.word	0x00000002
        /*0960*/ 	.word	0x00000110
        /*0964*/ 	.short	0x010a
        /*0966*/ 	.byte	0xff
	.zero		1


	//   ....[134]....
        /*0968*/ 	.word	0x00008340
        /*096c*/ 	.word	0x00000000
        /*0970*/ 	.word	0x00000000
        /*0974*/ 	.short	0x010a
        /*0976*/ 	.byte	0xff
	.zero		1


	//   ....[135]....
        /*0978*/ 	.word	0x000083a0
        /*097c*/ 	.word	0x00000000
        /*0980*/ 	.word	0x00000000
        /*0984*/ 	.short	0x010a
        /*0986*/ 	.byte	0xff
	.zero		1


	//   ....[136]....
        /*0988*/ 	.word	0x00008400
        /*098c*/ 	.word	0x00000000
        /*0990*/ 	.word	0x00000000
        /*0994*/ 	.short	0x010a
        /*0996*/ 	.byte	0xff
	.zero		1


	//   ....[137]....
        /*0998*/ 	.word	0x00008460
        /*099c*/ 	.word	0x00000000
        /*09a0*/ 	.word	0x00000000
        /*09a4*/ 	.short	0x010a
        /*09a6*/ 	.byte	0xff
	.zero		1


	//   ....[138]....
        /*09a8*/ 	.word	0x000084c0
        /*09ac*/ 	.word	0x00000000
        /*09b0*/ 	.word	0x00000000
        /*09b4*/ 	.short	0x010a
        /*09b6*/ 	.byte	0xff
	.zero		1


	//   ....[139]....
        /*09b8*/ 	.word	0x00008510
        /*09bc*/ 	.word	0x00000000
        /*09c0*/ 	.word	0x000000d0
        /*09c4*/ 	.short	0x010a
        /*09c6*/ 	.byte	0xff
	.zero		1


	//   ....[140]....
        /*09c8*/ 	.word	0x00008570
        /*09cc*/ 	.word	0x00000000
        /*09d0*/ 	.word	0x000000c8
        /*09d4*/ 	.short	0x010a
        /*09d6*/ 	.byte	0xff
	.zero		1


	//   ....[141]....
        /*09d8*/ 	.word	0x000085d0
        /*09dc*/ 	.word	0x00000000
        /*09e0*/ 	.word	0x000000a0
        /*09e4*/ 	.short	0x010a
        /*09e6*/ 	.byte	0xff
	.zero		1


	//   ....[142]....
        /*09e8*/ 	.word	0x00008630
        /*09ec*/ 	.word	0x00000000
        /*09f0*/ 	.word	0x000000a8
        /*09f4*/ 	.short	0x010a
        /*09f6*/ 	.byte	0xff
	.zero		1


	//   ....[143]....
        /*09f8*/ 	.word	0x00008690
        /*09fc*/ 	.word	0x00000000
        /*0a00*/ 	.word	0x000000b0
        /*0a04*/ 	.short	0x010a
        /*0a06*/ 	.byte	0xff
	.zero		1


	//   ....[144]....
        /*0a08*/ 	.word	0x000086f0
        /*0a0c*/ 	.word	0x00000000
        /*0a10*/ 	.word	0x000000b8
        /*0a14*/ 	.short	0x010a
        /*0a16*/ 	.byte	0xff
	.zero		1


	//   ....[145]....
        /*0a18*/ 	.word	0x00008750
        /*0a1c*/ 	.word	0x00000000
        /*0a20*/ 	.word	0x000000a0
        /*0a24*/ 	.short	0x010a
        /*0a26*/ 	.byte	0xff
	.zero		1


	//   ....[146]....
        /*0a28*/ 	.word	0x000087b0
        /*0a2c*/ 	.word	0x00000000
        /*0a30*/ 	.word	0x000000a8
        /*0a34*/ 	.short	0x010a
        /*0a36*/ 	.byte	0xff
	.zero		1


	//   ....[147]....
        /*0a38*/ 	.word	0x00008810
        /*0a3c*/ 	.word	0x00000000
        /*0a40*/ 	.word	0x000000b0
        /*0a44*/ 	.short	0x010a
        /*0a46*/ 	.byte	0xff
	.zero		1


	//   ....[148]....
        /*0a48*/ 	.word	0x00008860
        /*0a4c*/ 	.word	0x00000000
        /*0a50*/ 	.word	0x000000d0
        /*0a54*/ 	.short	0x010a
        /*0a56*/ 	.byte	0xff
	.zero		1


	//   ....[149]....
        /*0a58*/ 	.word	0x000088c0
        /*0a5c*/ 	.word	0x00000000
        /*0a60*/ 	.word	0x00000080
        /*0a64*/ 	.short	0x010a
        /*0a66*/ 	.byte	0xff
	.zero		1


	//   ....[150]....
        /*0a68*/ 	.word	0x00008910
        /*0a6c*/ 	.word	0x00000056
        /*0a70*/ 	.word	0x000000f0
        /*0a74*/ 	.short	0x010a
        /*0a76*/ 	.byte	0xff
	.zero		1


	//   ....[151]....
        /*0a78*/ 	.word	0x00008960
        /*0a7c*/ 	.word	0x00000002
        /*0a80*/ 	.word	0x00000080
        /*0a84*/ 	.short	0x010a
        /*0a86*/ 	.byte	0xff
	.zero		1


	//   ....[152]....
        /*0a88*/ 	.word	0x000089b0
        /*0a8c*/ 	.word	0x00000000
        /*0a90*/ 	.word	0x00000080
        /*0a94*/ 	.short	0x010a
        /*0a96*/ 	.byte	0xff
	.zero		1


	//   ....[153]....
        /*0a98*/ 	.word	0x00008a00
        /*0a9c*/ 	.word	0x00000002
        /*0aa0*/ 	.word	0x00000080
        /*0aa4*/ 	.short	0x010a
        /*0aa6*/ 	.byte	0xff
	.zero		1


	//----- nvinfo : EIATTR_NUM_MBARRIERS
	.align		4
.L_47:
        /*0aa8*/ 	.byte	0x03, 0x38
        /*0aaa*/ 	.short	0x002a


	//----- nvinfo : EIATTR_EXIT_INSTR_OFFSETS
	.align		4
        /*0aac*/ 	.byte	0x04, 0x1c
        /*0aae*/ 	.short	(.L_49 - .L_48)


	//   ....[0]....
.L_48:
        /*0ab0*/ 	.word	0x000027c0


	//   ....[1]....
        /*0ab4*/ 	.word	0x00002cb0


	//   ....[2]....
        /*0ab8*/ 	.word	0x00002d10


	//   ....[3]....
        /*0abc*/ 	.word	0x00003c70


	//   ....[4]....
        /*0ac0*/ 	.word	0x00004c90


	//   ....[5]....
        /*0ac4*/ 	.word	0x00004cd0


	//   ....[6]....
        /*0ac8*/ 	.word	0x00007bf0


	//   ....[7]....
        /*0acc*/ 	.word	0x00007c70


	//   ....[8]....
        /*0ad0*/ 	.word	0x00007ca0


	//   ....[9]....
        /*0ad4*/ 	.word	0x00007d10


	//----- nvinfo : EIATTR_MAX_THREADS
	.align		4
.L_49:
        /*0ad8*/ 	.byte	0x04, 0x05
        /*0ada*/ 	.short	(.L_51 - .L_50)
.L_50:
        /*0adc*/ 	.word	0x00000100
        /*0ae0*/ 	.word	0x00000001
        /*0ae4*/ 	.word	0x00000001


	//----- nvinfo : EIATTR_CRS_STACK_SIZE
	.align		4
.L_51:
        /*0ae8*/ 	.byte	0x04, 0x1e
        /*0aea*/ 	.short	(.L_53 - .L_52)
.L_52:
        /*0aec*/ 	.word	0x00000000


	//----- nvinfo : EIATTR_CBANK_PARAM_SIZE
	.align		4
.L_53:
        /*0af0*/ 	.byte	0x03, 0x19
        /*0af2*/ 	.short	0x0800


	//----- nvinfo : EIATTR_PARAM_CBANK
	.align		4
        /*0af4*/ 	.byte	0x04, 0x0a
        /*0af6*/ 	.short	(.L_55 - .L_54)
	.align		4
.L_54:
        /*0af8*/ 	.word	index@(.nv.constant0._ZN7cutlass13device_kernelINS_4gemm6kernel13GemmUniversalIN4cute5tupleIJiiiiEEENS1_10collective13CollectiveMmaINS1_35MainloopSm100TmaUmmaWarpSpecializedILi8ELi2ELi4ENS5_IJNS4_1CILi1EEESB_SB_EEEEENS5_IJNSA_ILi64EEENSA_ILi128EEENSA_ILi32EEEEEEfNS5_IJlSB_lEEEfSI_NS4_8TiledMMAINS4_8MMA_AtomIJNS4_17SM100_MMA_TF32_SSINS_10tfloat32_tESM_fLi64ELi128ELNS4_4UMMA5MajorE0ELSO_0ELNSN_7ScaleInE0ELSP_0EEEEEENS4_6LayoutISC_NS5_IJNSA_ILi0EEEST_ST_EEEEENS5_IJNS4_10UnderscoreESW_SW_EEEEENS4_13SM90_TMA_LOADENS4_14ComposedLayoutINS4_7SwizzleILi3ELi4ELi3EEENS4_18smem_ptr_flag_bitsILi32EEENSS_INS5_IJNSA_ILi8EEESG_EEENS5_IJSG_SB_EEEEEEEvNS4_8identityESZ_S19_vS1A_EENS_8epilogue10collective18CollectiveEpilogueINS1C_23Sm100TmaWarpSpecializedILi4ELi2ELi16ELb1ELb0EEEJSH_NS5_IJNSS_ISE_SB_EENSS_ISG_SB_EEEEEfSI_fSI_NS1C_6fusion15FusionCallbacksIS1G_NS1K_17LinearCombinationIffffLNS_15FloatRoundStyleE2EEESH_S1J_JEEENS4_5SM1004TMEM4LOAD26SM100_TMEM_LOAD_16dp128b8xESZ_S19_NS4_17SM75_U32x4_LDSM_NENS4_14SM90_TMA_STOREES19_NS4_17SM90_U32x4_STSM_NENS4_39AutoVectorizingCopyWithAssumedAlignmentILi128EEEEEEvvEEEEvNT_6ParamsE)
        /*0afc*/ 	.short	0x0380
        /*0afe*/ 	.short	0x0800


	//----- nvinfo : EIATTR_SW_WAR
	.align		4
.L_55:
        /*0b00*/ 	.byte	0x04, 0x36
        /*0b02*/ 	.short	(.L_57 - .L_56)
.L_56:
        /*0b04*/ 	.word	0x00000008
.L_57:


//--------------------- .nv.callgraph             --------------------------
	.section	.nv.callgraph,"",@"SHT_CUDA_CALLGRAPH"
	.align	4
	.sectionentsize	8
	.align		4
        /*0000*/ 	.word	0x00000000
	.align		4
        /*0004*/ 	.word	0xffffffff
	.align		4
        /*0008*/ 	.word	index@(_ZN7cutlass13device_kernelINS_4gemm6kernel13GemmUniversalIN4cute5tupleIJiiiiEEENS1_10collective13CollectiveMmaINS1_35MainloopSm100TmaUmmaWarpSpecializedILi8ELi2ELi4ENS5_IJNS4_1CILi1EEESB_SB_EEEEENS5_IJNSA_ILi64EEENSA_ILi128EEENSA_ILi32EEEEEEfNS5_IJlSB_lEEEfSI_NS4_8TiledMMAINS4_8MMA_AtomIJNS4_17SM100_MMA_TF32_SSINS_10tfloat32_tESM_fLi64ELi128ELNS4_4UMMA5MajorE0ELSO_0ELNSN_7ScaleInE0ELSP_0EEEEEENS4_6LayoutISC_NS5_IJNSA_ILi0EEEST_ST_EEEEENS5_IJNS4_10UnderscoreESW_SW_EEEEENS4_13SM90_TMA_LOADENS4_14ComposedLayoutINS4_7SwizzleILi3ELi4ELi3EEENS4_18smem_ptr_flag_bitsILi32EEENSS_INS5_IJNSA_ILi8EEESG_EEENS5_IJSG_SB_EEEEEEEvNS4_8identityESZ_S19_vS1A_EENS_8epilogue10collective18CollectiveEpilogueINS1C_23Sm100TmaWarpSpecializedILi4ELi2ELi16ELb1ELb0EEEJSH_NS5_IJNSS_ISE_SB_EENSS_ISG_SB_EEEEEfSI_fSI_NS1C_6fusion15FusionCallbacksIS1G_NS1K_17LinearCombinationIffffLNS_15FloatRoundStyleE2EEESH_S1J_JEEENS4_5SM1004TMEM4LOAD26SM100_TMEM_LOAD_16dp128b8xESZ_S19_NS4_17SM75_U32x4_LDSM_NENS4_14SM90_TMA_STOREES19_NS4_17SM90_U32x4_STSM_NENS4_39AutoVectorizingCopyWithAssumedAlignmentILi128EEEEEEvvEEEEvNT_6ParamsE)
	.align		4
        /*000c*/ 	.word	index@(__assertfail)
	.align		4
        /*0010*/ 	.word	0x00000000
	.align		4
        /*0014*/ 	.word	0xfffffffe
	.align		4
        /*0018*/ 	.word	0x00000000
	.align		4
        /*001c*/ 	.word	0xfffffffd
	.align		4
        /*0020*/ 	.word	0x00000000
	.align		4
        /*0024*/ 	.word	0xfffffffc


//--------------------- .nv.constant4             --------------------------
	.section	.nv.constant4,"a",@progbits
	.align	8
	.align		8
.nv.constant4:
        /*0000*/ 	.dword	__assertfail
	.align		8
        /*0008*/ 	.dword	__unnamed_1
	.align		8
        /*0010*/ 	.dword	__unnamed_2
	.align		8
        /*0018*/ 	.dword	_ZN40_INTERNAL_5b3e4dcd_4_k_cu_79579c66_283954cuda3std3__45__cpo5beginE
	.align		8
        /*0020*/ 	.dword	_ZN40_INTERNAL_5b3e4dcd_4_k_cu_79579c66_283954cuda3std3__45__cpo3endE
	.align		8
        /*0028*/ 	.dword	_ZN40_INTERNAL_5b3e4dcd_4_k_cu_79579c66_283954cuda3std3__45__cpo6cbeginE
	.align		8
        /*0030*/ 	.dword	_ZN40_INTERNAL_5b3e4dcd_4_k_cu_79579c66_283954cuda3std3__45__cpo4cendE
	.align		8
        /*0038*/ 	.dword	_ZN40_INTERNAL_5b3e4dcd_4_k_cu_79579c66_283954cuda3std3__442_GLOBAL__N__5b3e4dcd_4_k_cu_79579c66_283956ignoreE
	.align		8
        /*0040*/ 	.dword	_ZN40_INTERNAL_5b3e4dcd_4_k_cu_79579c66_283954cuda3std3__419piecewise_constructE
	.align		8
        /*0048*/ 	.dword	_ZN40_INTERNAL_5b3e4dcd_4_k_cu_79579c66_283954cuda3std3__48in_placeE
	.align		8
        /*0050*/ 	.dword	_ZN40_INTERNAL_5b3e4dcd_4_k_cu_79579c66_283954cuda3std6ranges3__45__cpo4swapE
	.align		8
        /*0058*/ 	.dword	_ZN40_INTERNAL_5b3e4dcd_4_k_cu_79579c66_283954cuda3std6ranges3__45__cpo9iter_moveE
	.align		8
        /*0060*/ 	.dword	_ZN40_INTERNAL_5b3e4dcd_4_k_cu_79579c66_283954cute7productE
	.align		8
        /*0068*/ 	.dword	_ZN40_INTERNAL_5b3e4dcd_4_k_cu_79579c66_283954cute1_E
	.align		8
        /*0070*/ 	.dword	$str$25
	.align		8
        /*0078*/ 	.dword	$str$26
	.align		8
        /*0080*/ 	.dword	$str$27
	.align		8
        /*0088*/ 	.dword	$str$28


//--------------------- .text._ZN7cutlass13device_kernelINS_4gemm6kernel13GemmUniversalIN4cute5tupleIJiiiiEEENS1_10collective13CollectiveMmaINS1_35MainloopSm100TmaUmmaWarpSpecializedILi8ELi2ELi4ENS5_IJNS4_1CILi1EEESB_SB_EEEEENS5_IJNSA_ILi64EEENSA_ILi128EEENSA_ILi32EEEEEEfNS5_IJlSB_lEEEfSI_NS4_8TiledMMAINS4_8MMA_AtomIJNS4_17SM100_MMA_TF32_SSINS_10tfloat32_tESM_fLi64ELi128ELNS4_4UMMA5MajorE0ELSO_0ELNSN_7ScaleInE0ELSP_0EEEEEENS4_6LayoutISC_NS5_IJNSA_ILi0EEEST_ST_EEEEENS5_IJNS4_10UnderscoreESW_SW_EEEEENS4_13SM90_TMA_LOADENS4_14ComposedLayoutINS4_7SwizzleILi3ELi4ELi3EEENS4_18smem_ptr_flag_bitsILi32EEENSS_INS5_IJNSA_ILi8EEESG_EEENS5_IJSG_SB_EEEEEEEvNS4_8identityESZ_S19_vS1A_EENS_8epilogue10collective18CollectiveEpilogueINS1C_23Sm100TmaWarpSpecializedILi4ELi2ELi16ELb1ELb0EEEJSH_NS5_IJNSS_ISE_SB_EENSS_ISG_SB_EEEEEfSI_fSI_NS1C_6fusion15FusionCallbacksIS1G_NS1K_17LinearCombinationIffffLNS_15FloatRoundStyleE2EEESH_S1J_JEEENS4_5SM1004TMEM4LOAD26SM100_TMEM_LOAD_16dp128b8xESZ_S19_NS4_17SM75_U32x4_LDSM_NENS4_14SM90_TMA_STOREES19_NS4_17SM90_U32x4_STSM_NENS4_39AutoVectorizingCopyWithAssumedAlignmentILi128EEEEEEvvEEEEvNT_6ParamsE --------------------------
	.section	.text._ZN7cutlass13device_kernelINS_4gemm6kernel13GemmUniversalIN4cute5tupleIJiiiiEEENS1_10collective13CollectiveMmaINS1_35MainloopSm100TmaUmmaWarpSpecializedILi8ELi2ELi4ENS5_IJNS4_1CILi1EEESB_SB_EEEEENS5_IJNSA_ILi64EEENSA_ILi128EEENSA_ILi32EEEEEEfNS5_IJlSB_lEEEfSI_NS4_8TiledMMAINS4_8MMA_AtomIJNS4_17SM100_MMA_TF32_SSINS_10tfloat32_tESM_fLi64ELi128ELNS4_4UMMA5MajorE0ELSO_0ELNSN_7ScaleInE0ELSP_0EEEEEENS4_6LayoutISC_NS5_IJNSA_ILi0EEEST_ST_EEEEENS5_IJNS4_10UnderscoreESW_SW_EEEEENS4_13SM90_TMA_LOADENS4_14ComposedLayoutINS4_7SwizzleILi3ELi4ELi3EEENS4_18smem_ptr_flag_bitsILi32EEENSS_INS5_IJNSA_ILi8EEESG_EEENS5_IJSG_SB_EEEEEEEvNS4_8identityESZ_S19_vS1A_EENS_8epilogue10collective18CollectiveEpilogueINS1C_23Sm100TmaWarpSpecializedILi4ELi2ELi16ELb1ELb0EEEJSH_NS5_IJNSS_ISE_SB_EENSS_ISG_SB_EEEEEfSI_fSI_NS1C_6fusion15FusionCallbacksIS1G_NS1K_17LinearCombinationIffffLNS_15FloatRoundStyleE2EEESH_S1J_JEEENS4_5SM1004TMEM4LOAD26SM100_TMEM_LOAD_16dp128b8xESZ_S19_NS4_17SM75_U32x4_LDSM_NENS4_14SM90_TMA_STOREES19_NS4_17SM90_U32x4_STSM_NENS4_39AutoVectorizingCopyWithAssumedAlignmentILi128EEEEEEvvEEEEvNT_6ParamsE,"ax",@progbits
	.align	128
.text._ZN7cutlass13device_kernelINS_4gemm6kernel13GemmUniversalIN4cute5tupleIJiiiiEEENS1_10collective13CollectiveMmaINS1_35MainloopSm100TmaUmmaWarpSpecializedILi8ELi2ELi4ENS5_IJNS4_1CILi1EEESB_SB_EEEEENS5_IJNSA_ILi64EEENSA_ILi128EEENSA_ILi32EEEEEEfNS5_IJlSB_lEEEfSI_NS4_8TiledMMAINS4_8MMA_AtomIJNS4_17SM100_MMA_TF32_SSINS_10tfloat32_tESM_fLi64ELi128ELNS4_4UMMA5MajorE0ELSO_0ELNSN_7ScaleInE0ELSP_0EEEEEENS4_6LayoutISC_NS5_IJNSA_ILi0EEEST_ST_EEEEENS5_IJNS4_10UnderscoreESW_SW_EEEEENS4_13SM90_TMA_LOADENS4_14ComposedLayoutINS4_7SwizzleILi3ELi4ELi3EEENS4_18smem_ptr_flag_bitsILi32EEENSS_INS5_IJNSA_ILi8EEESG_EEENS5_IJSG_SB_EEEEEEEvNS4_8identityESZ_S19_vS1A_EENS_8epilogue10collective18CollectiveEpilogueINS1C_23Sm100TmaWarpSpecializedILi4ELi2ELi16ELb1ELb0EEEJSH_NS5_IJNSS_ISE_SB_EENSS_ISG_SB_EEEEEfSI_fSI_NS1C_6fusion15FusionCallbacksIS1G_NS1K_17LinearCombinationIffffLNS_15FloatRoundStyleE2EEESH_S1J_JEEENS4_5SM1004TMEM4LOAD26SM100_TMEM_LOAD_16dp128b8xESZ_S19_NS4_17SM75_U32x4_LDSM_NENS4_14SM90_TMA_STOREES19_NS4_17SM90_U32x4_STSM_NENS4_39AutoVectorizingCopyWithAssumedAlignmentILi128EEEEEEvvEEEEvNT_6ParamsE:
        .type           _ZN7cutlass13device_kernelINS_4gemm6kernel13GemmUniversalIN4cute5tupleIJiiiiEEENS1_10collective13CollectiveMmaINS1_35MainloopSm100TmaUmmaWarpSpecializedILi8ELi2ELi4ENS5_IJNS4_1CILi1EEESB_SB_EEEEENS5_IJNSA_ILi64EEENSA_ILi128EEENSA_ILi32EEEEEEfNS5_IJlSB_lEEEfSI_NS4_8TiledMMAINS4_8MMA_AtomIJNS4_17SM100_MMA_TF32_SSINS_10tfloat32_tESM_fLi64ELi128ELNS4_4UMMA5MajorE0ELSO_0ELNSN_7ScaleInE0ELSP_0EEEEEENS4_6LayoutISC_NS5_IJNSA_ILi0EEEST_ST_EEEEENS5_IJNS4_10UnderscoreESW_SW_EEEEENS4_13SM90_TMA_LOADENS4_14ComposedLayoutINS4_7SwizzleILi3ELi4ELi3EEENS4_18smem_ptr_flag_bitsILi32EEENSS_INS5_IJNSA_ILi8EEESG_EEENS5_IJSG_SB_EEEEEEEvNS4_8identityESZ_S19_vS1A_EENS_8epilogue10collective18CollectiveEpilogueINS1C_23Sm100TmaWarpSpecializedILi4ELi2ELi16ELb1ELb0EEEJSH_NS5_IJNSS_ISE_SB_EENSS_ISG_SB_EEEEEfSI_fSI_NS1C_6fusion15FusionCallbacksIS1G_NS1K_17LinearCombinationIffffLNS_15FloatRoundStyleE2EEESH_S1J_JEEENS4_5SM1004TMEM4LOAD26SM100_TMEM_LOAD_16dp128b8xESZ_S19_NS4_17SM75_U32x4_LDSM_NENS4_14SM90_TMA_STOREES19_NS4_17SM90_U32x4_STSM_NENS4_39AutoVectorizingCopyWithAssumedAlignmentILi128EEEEEEvvEEEEvNT_6ParamsE,@function
        .size           _ZN7cutlass13device_kernelINS_4gemm6kernel13GemmUniversalIN4cute5tupleIJiiiiEEENS1_10collective13CollectiveMmaINS1_35MainloopSm100TmaUmmaWarpSpecializedILi8ELi2ELi4ENS5_IJNS4_1CILi1EEESB_SB_EEEEENS5_IJNSA_ILi64EEENSA_ILi128EEENSA_ILi32EEEEEEfNS5_IJlSB_lEEEfSI_NS4_8TiledMMAINS4_8MMA_AtomIJNS4_17SM100_MMA_TF32_SSINS_10tfloat32_tESM_fLi64ELi128ELNS4_4UMMA5MajorE0ELSO_0ELNSN_7ScaleInE0ELSP_0EEEEEENS4_6LayoutISC_NS5_IJNSA_ILi0EEEST_ST_EEEEENS5_IJNS4_10UnderscoreESW_SW_EEEEENS4_13SM90_TMA_LOADENS4_14ComposedLayoutINS4_7SwizzleILi3ELi4ELi3EEENS4_18smem_ptr_flag_bitsILi32EEENSS_INS5_IJNSA_ILi8EEESG_EEENS5_IJSG_SB_EEEEEEEvNS4_8identityESZ_S19_vS1A_EENS_8epilogue10collective18CollectiveEpilogueINS1C_23Sm100TmaWarpSpecializedILi4ELi2ELi16ELb1ELb0EEEJSH_NS5_IJNSS_ISE_SB_EENSS_ISG_SB_EEEEEfSI_fSI_NS1C_6fusion15FusionCallbacksIS1G_NS1K_17LinearCombinationIffffLNS_15FloatRoundStyleE2EEESH_S1J_JEEENS4_5SM1004TMEM4LOAD26SM100_TMEM_LOAD_16dp128b8xESZ_S19_NS4_17SM75_U32x4_LDSM_NENS4_14SM90_TMA_STOREES19_NS4_17SM90_U32x4_STSM_NENS4_39AutoVectorizingCopyWithAssumedAlignmentILi128EEEEEEvvEEEEvNT_6ParamsE,(.L_x_188 - _ZN7cutlass13device_kernelINS_4gemm6kernel13GemmUniversalIN4cute5tupleIJiiiiEEENS1_10collective13CollectiveMmaINS1_35MainloopSm100TmaUmmaWarpSpecializedILi8ELi2ELi4ENS5_IJNS4_1CILi1EEESB_SB_EEEEENS5_IJNSA_ILi64EEENSA_ILi128EEENSA_ILi32EEEEEEfNS5_IJlSB_lEEEfSI_NS4_8TiledMMAINS4_8MMA_AtomIJNS4_17SM100_MMA_TF32_SSINS_10tfloat32_tESM_fLi64ELi128ELNS4_4UMMA5MajorE0ELSO_0ELNSN_7ScaleInE0ELSP_0EEEEEENS4_6LayoutISC_NS5_IJNSA_ILi0EEEST_ST_EEEEENS5_IJNS4_10UnderscoreESW_SW_EEEEENS4_13SM90_TMA_LOADENS4_14ComposedLayoutINS4_7SwizzleILi3ELi4ELi3EEENS4_18smem_ptr_flag_bitsILi32EEENSS_INS5_IJNSA_ILi8EEESG_EEENS5_IJSG_SB_EEEEEEEvNS4_8identityESZ_S19_vS1A_EENS_8epilogue10collective18CollectiveEpilogueINS1C_23Sm100TmaWarpSpecializedILi4ELi2ELi16ELb1ELb0EEEJSH_NS5_IJNSS_ISE_SB_EENSS_ISG_SB_EEEEEfSI_fSI_NS1C_6fusion15FusionCallbacksIS1G_NS1K_17LinearCombinationIffffLNS_15FloatRoundStyleE2EEESH_S1J_JEEENS4_5SM1004TMEM4LOAD26SM100_TMEM_LOAD_16dp128b8xESZ_S19_NS4_17SM75_U32x4_LDSM_NENS4_14SM90_TMA_STOREES19_NS4_17SM90_U32x4_STSM_NENS4_39AutoVectorizingCopyWithAssumedAlignmentILi128EEEEEEvvEEEEvNT_6ParamsE)
        .other          _ZN7cutlass13device_kernelINS_4gemm6kernel13GemmUniversalIN4cute5tupleIJiiiiEEENS1_10collective13CollectiveMmaINS1_35MainloopSm100TmaUmmaWarpSpecializedILi8ELi2ELi4ENS5_IJNS4_1CILi1EEESB_SB_EEEEENS5_IJNSA_ILi64EEENSA_ILi128EEENSA_ILi32EEEEEEfNS5_IJlSB_lEEEfSI_NS4_8TiledMMAINS4_8MMA_AtomIJNS4_17SM100_MMA_TF32_SSINS_10tfloat32_tESM_fLi64ELi128ELNS4_4UMMA5MajorE0ELSO_0ELNSN_7ScaleInE0ELSP_0EEEEEENS4_6LayoutISC_NS5_IJNSA_ILi0EEEST_ST_EEEEENS5_IJNS4_10UnderscoreESW_SW_EEEEENS4_13SM90_TMA_LOADENS4_14ComposedLayoutINS4_7SwizzleILi3ELi4ELi3EEENS4_18smem_ptr_flag_bitsILi32EEENSS_INS5_IJNSA_ILi8EEESG_EEENS5_IJSG_SB_EEEEEEEvNS4_8identityESZ_S19_vS1A_EENS_8epilogue10collective18CollectiveEpilogueINS1C_23Sm100TmaWarpSpecializedILi4ELi2ELi16ELb1ELb0EEEJSH_NS5_IJNSS_ISE_SB_EENSS_ISG_SB_EEEEEfSI_fSI_NS1C_6fusion15FusionCallbacksIS1G_NS1K_17LinearCombinationIffffLNS_15FloatRoundStyleE2EEESH_S1J_JEEENS4_5SM1004TMEM4LOAD26SM100_TMEM_LOAD_16dp128b8xESZ_S19_NS4_17SM75_U32x4_LDSM_NENS4_14SM90_TMA_STOREES19_NS4_17SM90_U32x4_STSM_NENS4_39AutoVectorizingCopyWithAssumedAlignmentILi128EEEEEEvvEEEEvNT_6ParamsE,@"STO_CUDA_ENTRY STV_DEFAULT"
_ZN7cutlass13device_kernelINS_4gemm6kernel13GemmUniversalIN4cute5tupleIJiiiiEEENS1_10collective13CollectiveMmaINS1_35MainloopSm100TmaUmmaWarpSpecializedILi8ELi2ELi4ENS5_IJNS4_1CILi1EEESB_SB_EEEEENS5_IJNSA_ILi64EEENSA_ILi128EEENSA_ILi32EEEEEEfNS5_IJlSB_lEEEfSI_NS4_8TiledMMAINS4_8MMA_AtomIJNS4_17SM100_MMA_TF32_SSINS_10tfloat32_tESM_fLi64ELi128ELNS4_4UMMA5MajorE0ELSO_0ELNSN_7ScaleInE0ELSP_0EEEEEENS4_6LayoutISC_NS5_IJNSA_ILi0EEEST_ST_EEEEENS5_IJNS4_10UnderscoreESW_SW_EEEEENS4_13SM90_TMA_LOADENS4_14ComposedLayoutINS4_7SwizzleILi3ELi4ELi3EEENS4_18smem_ptr_flag_bitsILi32EEENSS_INS5_IJNSA_ILi8EEESG_EEENS5_IJSG_SB_EEEEEEEvNS4_8identityESZ_S19_vS1A_EENS_8epilogue10collective18CollectiveEpilogueINS1C_23Sm100TmaWarpSpecializedILi4ELi2ELi16ELb1ELb0EEEJSH_NS5_IJNSS_ISE_SB_EENSS_ISG_SB_EEEEEfSI_fSI_NS1C_6fusion15FusionCallbacksIS1G_NS1K_17LinearCombinationIffffLNS_15FloatRoundStyleE2EEESH_S1J_JEEENS4_5SM1004TMEM4LOAD26SM100_TMEM_LOAD_16dp128b8xESZ_S19_NS4_17SM75_U32x4_LDSM_NENS4_14SM90_TMA_STOREES19_NS4_17SM90_U32x4_STSM_NENS4_39AutoVectorizingCopyWithAssumedAlignmentILi128EEEEEEvvEEEEvNT_6ParamsE:
[----:B------:R-:W1:Y:S01]  /*0000*/  LDC R1, c[0x0][0x37c] ;  /* 0x0000df00ff017b82 */ /* 0x000e620000000800 */
[----:B------:R-:W2:Y:S01]  /*0010*/  S2R R77, SR_TID.X ;  /* 0x00000000004d7919 */ /* 0x000ea20000002100 */
[----:B------:R-:W3:Y:S01]  /*0020*/  LDCU.64 UR4, c[0x0][0x890] ;  /* 0x00011200ff0477ac */ /* 0x000ee20008000a00 */
[----:B------:R-:W-:Y:S02]  /*0030*/  PRMT R64, RZ, 0x7610, R64 ;  /* 0x00007610ff407816 */ /* 0x000fe40000000040 */
[----:B------:R-:W-:Y:S01]  /*0040*/  ELECT P5, URZ, PT ;  /* 0x0000000000ff782f */ /* 0x000fe200038a0000 */
[----:B------:R-:W4:Y:S01]  /*0050*/  LDCU.64 UR46, c[0x0][0x358] ;  /* 0x00006b00ff2e77ac */ /* 0x000f220008000a00 */
[----:B---3--:R-:W-:-:S04]  /*0060*/  UISETP.NE.U32.AND UP0, UPT, UR4, URZ, UPT ;  /* 0x000000ff0400728c */ /* 0x008fc8000bf05070 */
[----:B------:R-:W-:Y:S01]  /*0070*/  UISETP.NE.AND.EX UP0, UPT, UR5, URZ, UPT, UP0 ;  /* 0x000000ff0500728c */ /* 0x000fe2000bf05300 */
[----:B--2---:R-:W-:-:S05]  /*0080*/  SHF.R.U32.HI R69, RZ, 0x5, R77 ;  /* 0x00000005ff457819 */ /* 0x004fca000001164d */
[----:B------:R-:W2:Y:S02]  /*0090*/  SHFL.IDX PT, R0, R69, RZ, 0x1f ;  /* 0x00001fff45007589 */ /* 0x000ea400000e0000 */
[----:B--2---:R-:W-:Y:S01]  /*00a0*/  R2UR UR8, R0 ;  /* 0x00000000000872ca */ /* 0x004fe200000e0000 */
[----:B-1--4-:R-:W-:-:S14]  /*00b0*/  BRA.U UP0, `(.L_x_0) ;  /* 0x00000001002c7547 */ /* 0x012fdc000b800000 */
[----:B------:R-:W1:Y:S02]  /*00c0*/  LDCU.64 UR6, c[0x0][0x888] ;  /* 0x00011100ff0677ac */ /* 0x000e640008000a00 */
[----:B-1----:R-:W-:-:S04]  /*00d0*/  UISETP.NE.U32.AND UP0, UPT, UR6, URZ, UPT ;  /* 0x000000ff0600728c */ /* 0x002fc8000bf05070 */
[----:B------:R-:W-:-:S09]  /*00e0*/  UISETP.NE.AND.EX UP0, UPT, UR7, URZ, UPT, UP0 ;  /* 0x000000ff0700728c */ /* 0x000fd2000bf05300 */
[----:B------:R-:W-:Y:S05]  /*00f0*/  BRA.U !UP0, `(.L_x_1) ;  /* 0x0000000108107547 */ /* 0x000fea000b800000 */
[----:B------:R-:W1:Y:S02]  /*0100*/  LDC.64 R2, c[0x0][0x888] ;  /* 0x00022200ff027b82 */ /* 0x000e640000000a00 */
[----:B-1----:R1:W5:Y:S01]  /*0110*/  LDG.E R35, desc[UR46][R2.64] ;  /* 0x0000002e02237981 */ /* 0x002362000c1e1900 */
[----:B------:R-:W-:Y:S01]  /*0120*/  HFMA2 R64, -RZ, RZ, 0, 5.9604644775390625e-08 ;  /* 0x00000001ff407431 */ /* 0x000fe200000001ff */
[----:B------:R-:W-:Y:S05]  /*0130*/  BRA `(.L_x_0) ;  /* 0x00000000000c7947 */ /* 0x000fea0003800000 */
.L_x_1:
[----:B------:R-:W1:Y:S01]  /*0140*/  LDCU UR6, c[0x0][0x880] ;  /* 0x00011000ff0677ac */ /* 0x000e620008000800 */
[----:B------:R-:W-:Y:S01]  /*0150*/  HFMA2 R64, -RZ, RZ, 0, 5.9604644775390625e-08 ;  /* 0x00000001ff407431 */ /* 0x000fe200000001ff */
[----:B-1----:R-:W-:-:S07]  /*0160*/  MOV R35, UR6 ;  /* 0x0000000600237c02 */ /* 0x002fce0008000f00 */
.L_x_0:
[----:B------:R-:W2:Y:S02]  /*0170*/  LDCU.64 UR6, c[0x0][0x8b0] ;  /* 0x00011600ff0677ac */ /* 0x000ea40008000a00 */
[----:B--2---:R-:W-:-:S04]  /*0180*/  UISETP.NE.U32.AND UP0, UPT, UR6, URZ, UPT ;  /* 0x000000ff0600728c */ /* 0x004fc8000bf05070 */
[----:B------:R-:W-:-:S09]  /*0190*/  UISETP.NE.AND.EX UP0, UPT, UR7, URZ, UPT, UP0 ;  /* 0x000000ff0700728c */ /* 0x000fd2000bf05300 */
[----:B------:R-:W-:Y:S05]  /*01a0*/  BRA.U UP0, `(.L_x_2) ;  /* 0x0000000100247547 */ /* 0x000fea000b800000 */
[----:B------:R-:W2:Y:S02]  /*01b0*/  LDCU.64 UR6, c[0x0][0x8a8] ;  /* 0x00011500ff0677ac */ /* 0x000ea40008000a00 */
[----:B--2---:R-:W-:-:S04]  /*01c0*/  UISETP.NE.U32.AND UP0, UPT, UR6, URZ, UPT ;  /* 0x000000ff0600728c */ /* 0x004fc8000bf05070 */
[----:B------:R-:W-:-:S09]  /*01d0*/  UISETP.NE.AND.EX UP0, UPT, UR7, URZ, UPT, UP0 ;  /* 0x000000ff0700728c */ /* 0x000fd2000bf05300 */
[----:B------:R-:W-:Y:S05]  /*01e0*/  BRA.U !UP0, `(.L_x_3) ;  /* 0x00000001080c7547 */ /* 0x000fea000b800000 */
[----:B-1----:R-:W1:Y:S02]  /*01f0*/  LDC.64 R2, c[0x0][0x8a8] ;  /* 0x00022a00ff027b82 */ /* 0x002e640000000a00 */
[----:B-1----:R2:W5:Y:S01]  /*0200*/  LDG.E R33, desc[UR46][R2.64] ;  /* 0x0000002e02217981 */ /* 0x002562000c1e1900 */
[----:B------:R-:W-:Y:S05]  /*0210*/  BRA `(.L_x_2) ;  /* 0x0000000000087947 */ /* 0x000fea0003800000 */
.L_x_3:
[----:B------:R-:W2:Y:S02]  /*0220*/  LDCU UR6, c[0x0][0x8a0] ;  /* 0x00011400ff0677ac */ /* 0x000ea40008000800 */
[----:B--2---:R-:W-:Y:S02]  /*0230*/  MOV R33, UR6 ;  /* 0x0000000600217c02 */ /* 0x004fe40008000f00 */
.L_x_2:
[----:B------:R-:W-:Y:S01]  /*0240*/  IMAD.U32 R0, RZ, RZ, UR8 ;  /* 0x00000008ff007e24 */ /* 0x000fe2000f8e00ff */
[----:B------:R-:W-:Y:S04]  /*0250*/  BSSY.RECONVERGENT B0, `(.L_x_4) ;  /* 0x000000c000007945 */ /* 0x000fe80003800200 */
[C---:B------:R-:W-:Y:S02]  /*0260*/  ISETP.NE.OR P1, PT, R0.reuse, 0x1, !P5 ;  /* 0x000000010000780c */ /* 0x040fe40006f25670 */
[----:B------:R-:W-:-:S11]  /*0270*/  ISETP.NE.OR P0, PT, R0, 0x3, !P5 ;  /* 0x000000030000780c */ /* 0x000fd60006f05670 */
[----:B------:R-:W-:Y:S05]  /*0280*/  @P1 BRA `(.L_x_5) ;  /* 0x0000000000201947 */ /* 0x000fea0003800000 */
[----:B------:R-:W3:Y:S02]  /*0290*/  LDCU.64 UR6, c[0x0][0x348] ;  /* 0x00006900ff0677ac */ /* 0x000ee40008000a00 */
[----:B---3--:R-:W-:Y:S02]  /*02a0*/  UIADD3 UR10, UP1, UPT, UR6, 0x80, URZ ;  /* 0x00000080060a7890 */ /* 0x008fe4000ff3e0ff */
[----:B------:R-:W-:Y:S02]  /*02b0*/  UIADD3 UR6, UP0, UPT, UR6, 0x180, URZ ;  /* 0x0000018006067890 */ /* 0x000fe4000ff1e0ff */
[----:B------:R-:W-:Y:S02]  /*02c0*/  UIADD3.X UR11, UPT, UPT, URZ, UR7, URZ, UP1, !UPT ;  /* 0x00000007ff0b7290 */ /* 0x000fe40008ffe4ff */
[----:B------:R-:W-:-:S07]  /*02d0*/  UIADD3.X UR7, UPT, UPT, URZ, UR7, URZ, UP0, !UPT ;  /* 0x00000007ff077290 */ /* 0x000fce00087fe4ff */
[----:B------:R3:W-:Y:S02]  /*02e0*/  UTMACCTL.PF [UR10] ;  /* 0x000000000a0079b9 */ /* 0x0007e40008040000 */
[----:B------:R3:W-:Y:S02]  /*02f0*/  UTMACCTL.PF [UR6] ;  /* 0x00000000060079b9 */ /* 0x0007e40008040000 */
[----:B---3--:R-:W-:Y:S01]  /*0300*/  NOP ;  /* 0x0000000000007918 */ /* 0x008fe20000000000 */
.L_x_5:
[----:B------:R-:W-:Y:S05]  /*0310*/  BSYNC.RECONVERGENT B0 ;  /* 0x0000000000007941 */ /* 0x000fea0003800200 */
.L_x_4:
[----:B------:R-:W-:Y:S04]  /*0320*/  BSSY.RECONVERGENT B0, `(.L_x_6) ;  /* 0x000000a000007945 */ /* 0x000fe80003800200 */
        /* <DEDUP_REMOVED lines=9> */
.L_x_7:
[----:B------:R-:W-:Y:S05]  /*03c0*/  BSYNC.RECONVERGENT B0 ;  /* 0x0000000000007941 */ /* 0x000fea0003800200 */
.L_x_6:
[----:B------:R-:W3:Y:S01]  /*03d0*/  LDCU.64 UR6, c[0x0][0x888] ;  /* 0x00011100ff0677ac */ /* 0x000ee20008000a00 */
[----:B------:R-:W-:Y:S02]  /*03e0*/  UISETP.EQ.U32.AND UP1, UPT, UR4, URZ, UPT ;  /* 0x000000ff0400728c */ /* 0x000fe4000bf22070 */
[----:B------:R-:W-:Y:S02]  /*03f0*/  UPLOP3.LUT UP2, UPT, UPT, UPT, UPT, 0x80, 0x8 ;  /* 0x000000000008789c */ /* 0x000fe40003f4f070 */
[----:B---3--:R-:W-:-:S04]  /*0400*/  UISETP.NE.U32.AND UP0, UPT, UR6, URZ, UPT ;  /* 0x000000ff0600728c */ /* 0x008fc8000bf05070 */
[----:B------:R-:W-:-:S04]  /*0410*/  UISETP.NE.AND.EX UP0, UPT, UR7, URZ, UPT, UP0 ;  /* 0x000000ff0700728c */ /* 0x000fc8000bf05300 */
[----:B------:R-:W-:-:S04]  /*0420*/  UISETP.EQ.OR.EX UP3, UPT, UR5, URZ, !UP0, UP1 ;  /* 0x000000ff0500728c */ /* 0x000fc8000c762710 */
[----:B------:R-:W-:-:S05]  /*0430*/  UP2UR UR50, UPR, URZ, 0x8 ;  /* 0x00000008ff327883 */ /* 0x000fca0008000000 */
[----:B------:R-:W-:Y:S07]  /*0440*/  BRA.U !UP3, `(.L_x_8) ;  /* 0x000000010b207547 */ /* 0x000fee000b800000 */
[----:B------:R-:W-:Y:S01]  /*0450*/  UISETP.NE.U32.AND UP2, UPT, UR4, URZ, UPT ;  /* 0x000000ff0400728c */ /* 0x000fe2000bf45070 */
[----:B-----5:R-:W-:Y:S01]  /*0460*/  FSETP.NEU.AND P0, PT, R35, RZ, PT ;  /* 0x000000ff2300720b */ /* 0x020fe20003f0d000 */
[----:B------:R-:W-:Y:S02]  /*0470*/  USEL UR4, URZ, 0xffffffff, UP0 ;  /* 0xffffffffff047887 */ /* 0x000fe40008000000 */
[----:B------:R-:W-:-:S10]  /*0480*/  UISETP.NE.AND.EX UP2, UPT, UR5, URZ, UPT, UP2 ;  /* 0x000000ff0500728c */ /* 0x000fd4000bf45320 */
[----:B------:R-:W-:Y:S01]  /*0490*/  VOTEU.ANY UP1, P0 ;  /* 0x0000000000ff7886 */ /* 0x000fe20000020100 */
[----:B------:R-:W-:-:S04]  /*04a0*/  @!UP2 USEL UR4, URZ, 0xffffffff, UP1 ;  /* 0xffffffffff04a887 */ /* 0x000fc80008800000 */
[----:B------:R-:W-:-:S04]  /*04b0*/  ULOP3.LUT UR4, UR4, 0x1, URZ, 0xc0, !UPT ;  /* 0x0000000104047892 */ /* 0x000fc8000f8ec0ff */
[----:B------:R-:W-:-:S11]  /*04c0*/  UISETP.NE.U32.AND UP2, UPT, UR4, 0x1, UPT ;  /* 0x000000010400788c */ /* 0x000fd6000bf45070 */
.L_x_8:
[----:B-12---:R-:W1:Y:S01]  /*04d0*/  SHFL.IDX PT, R2, R69, RZ, 0x1f ;  /* 0x00001fff45027589 */ /* 0x006e6200000e0000 */
[----:B------:R-:W-:-:S04]  /*04e0*/  UISETP.NE.AND UP1, UPT, UR8, 0x2, UPT ;  /* 0x000000020800788c */ /* 0x000fc8000bf25270 */
[----:B------:R-:W-:Y:S01]  /*04f0*/  USEL UR6, URZ, 0x1, UP1 ;  /* 0x00000001ff067887 */ /* 0x000fe20008800000 */
[----:B-1----:R-:W-:-:S13]  /*0500*/  ISETP.NE.AND P0, PT, R2, RZ, PT ;  /* 0x000000ff0200720c */ /* 0x002fda0003f05270 */
[----:B------:R-:W-:Y:S05]  /*0510*/  @P0 BRA `(.L_x_9) ;  /* 0x0000000000680947 */ /* 0x000fea0003800000 */
[----:B------:R-:W1:Y:S01]  /*0520*/  S2UR UR5, SR_CgaCtaId ;  /* 0x00000000000579c3 */ /* 0x000e620000008800 */
[----:B------:R-:W-:Y:S01]  /*0530*/  UMOV UR7, 0x400 ;  /* 0x0000040000077882 */ /* 0x000fe20000000000 */
[----:B------:R-:W-:Y:S01]  /*0540*/  UMOV UR4, 0x1 ;  /* 0x0000000100047882 */ /* 0x000fe20000000000 */
[----:B------:R-:W-:Y:S01]  /*0550*/  ELECT P0, URZ, PT ;  /* 0x0000000000ff782f */ /* 0x000fe20003800000 */
[----:B------:R-:W-:-:S04]  /*0560*/  UIADD3 UR10, UPT, UPT, -UR4, 0x100000, URZ ;  /* 0x00100000040a7890 */ /* 0x000fc8000fffe1ff */
[----:B------:R-:W-:Y:S02]  /*0570*/  USHF.L.U32 UR11, UR10, 0xb, URZ ;  /* 0x0000000b0a0b7899 */ /* 0x000fe400080006ff */
[----:B------:R-:W-:Y:S02]  /*0580*/  USHF.L.U32 UR10, UR10, 0x1, URZ ;  /* 0x000000010a0a7899 */ /* 0x000fe400080006ff */
[----:B-1----:R-:W-:Y:S01]  /*0590*/  ULEA UR5, UR5, UR7, 0x18 ;  /* 0x0000000705057291 */ /* 0x002fe2000f8ec0ff */
[----:B------:R-:W1:Y:S11]  /*05a0*/  FENCE.VIEW.ASYNC.S ;  /* 0x00000000000073c6 */ /* 0x000e760000000000 */
[----:B-1----:R1:W2:Y:S01]  /*05b0*/  SYNCS.EXCH.64 URZ, [UR5], UR10 ;  /* 0x0000000a05ff75b2 */ /* 0x0022a20008000100 */
[----:B------:R1:W3:Y:S01]  /*05c0*/  SYNCS.EXCH.64 URZ, [UR5+0x40], UR10 ;  /* 0x0000400a05ff75b2 */ /* 0x0002e20008000100 */
[----:B------:R1:W4:Y:S01]  /*05d0*/  SYNCS.EXCH.64 URZ, [UR5+0x8], UR10 ;  /* 0x0000080a05ff75b2 */ /* 0x0003220008000100 */
[----:B------:R1:W1:Y:S01]  /*05e0*/  SYNCS.EXCH.64 URZ, [UR5+0x48], UR10 ;  /* 0x0000480a05ff75b2 */ /* 0x0002620008000100 */
        /* <DEDUP_REMOVED lines=12> */
[----:B------:R-:W-:Y:S01]  /*06b0*/  NOP ;  /* 0x0000000000007918 */ /* 0x000fe20000000000 */
.L_x_9:
[----:B------:R-:W2:Y:S01]  /*06c0*/  SHFL.IDX PT, R2, R69, RZ, 0x1f ;  /* 0x00001fff45027589 */ /* 0x000ea200000e0000 */
[----:B------:R-:W-:Y:S01]  /*06d0*/  NOP ;  /* 0x0000000000007918 */ /* 0x000fe20000000000 */
[----:B--2---:R-:W-:-:S13]  /*06e0*/  ISETP.NE.AND P0, PT, R2, 0x1, PT ;  /* 0x000000010200780c */ /* 0x004fda0003f05270 */
[----:B------:R-:W-:Y:S05]  /*06f0*/  @P0 BRA `(.L_x_10) ;  /* 0x0000000000580947 */ /* 0x000fea0003800000 */
[----:B------:R-:W2:Y:S01]  /*0700*/  S2UR UR7, SR_CgaCtaId ;  /* 0x00000000000779c3 */ /* 0x000ea20000008800 */
[----:B------:R-:W-:Y:S01]  /*0710*/  UMOV UR9, 0x400 ;  /* 0x0000040000097882 */ /* 0x000fe20000000000 */
[----:B-1----:R-:W-:Y:S01]  /*0720*/  UMOV UR5, 0x20 ;  /* 0x0000002000057882 */ /* 0x002fe20000000000 */
[----:B------:R-:W-:Y:S01]  /*0730*/  UMOV UR4, 0x80 ;  /* 0x0000008000047882 */ /* 0x000fe20000000000 */
[----:B------:R-:W-:-:S04]  /*0740*/  UIADD3 UR10, UPT, UPT, -UR5, 0x100000, URZ ;  /* 0x00100000050a7890 */ /* 0x000fc8000fffe1ff */
[----:B------:R-:W-:Y:S02]  /*0750*/  USHF.L.U32 UR11, UR10, 0xb, URZ ;  /* 0x0000000b0a0b7899 */ /* 0x000fe400080006ff */
[----:B------:R-:W-:Y:S02]  /*0760*/  USHF.L.U32 UR10, UR10, 0x1, URZ ;  /* 0x000000010a0a7899 */ /* 0x000fe400080006ff */
[----:B------:R-:W-:-:S04]  /*0770*/  UIADD3 UR4, UPT, UPT, -UR4, 0x100000, URZ ;  /* 0x0010000004047890 */ /* 0x000fc8000fffe1ff */
[----:B------:R-:W-:Y:S02]  /*0780*/  USHF.L.U32 UR5, UR4, 0xb, URZ ;  /* 0x0000000b04057899 */ /* 0x000fe400080006ff */
[----:B------:R-:W-:Y:S01]  /*0790*/  USHF.L.U32 UR4, UR4, 0x1, URZ ;  /* 0x0000000104047899 */ /* 0x000fe200080006ff */
[----:B------:R-:W-:Y:S01]  /*07a0*/  ELECT P0, URZ, PT ;  /* 0x0000000000ff782f */ /* 0x000fe20003800000 */
[----:B--2---:R-:W-:Y:S01]  /*07b0*/  ULEA UR7, UR7, UR9, 0x18 ;  /* 0x0000000907077291 */ /* 0x004fe2000f8ec0ff */
[----:B------:R-:W1:Y:S11]  /*07c0*/  FENCE.VIEW.ASYNC.S ;  /* 0x00000000000073c6 */ /* 0x000e760000000000 */
[----:B-1----:R2:W1:Y:S01]  /*07d0*/  SYNCS.EXCH.64 URZ, [UR7+0x80], UR10 ;  /* 0x0000800a07ff75b2 */ /* 0x0024620008000100 */
[----:B------:R2:W1:Y:S01]  /*07e0*/  SYNCS.EXCH.64 URZ, [UR7+0xa0], UR4 ;  /* 0x0000a00407ff75b2 */ /* 0x0004620008000100 */
[----:B------:R2:W1:Y:S01]  /*07f0*/  SYNCS.EXCH.64 URZ, [UR7+0x88], UR10 ;  /* 0x0000880a07ff75b2 */ /* 0x0004620008000100 */
[----:B------:R2:W1:Y:S01]  /*0800*/  SYNCS.EXCH.64 URZ, [UR7+0xa8], UR4 ;  /* 0x0000a80407ff75b2 */ /* 0x0004620008000100 */
[----:B------:R2:W1:Y:S01]  /*0810*/  SYNCS.EXCH.64 URZ, [UR7+0x90], UR10 ;  /* 0x0000900a07ff75b2 */ /* 0x0004620008000100 */
[----:B------:R2:W1:Y:S01]  /*0820*/  SYNCS.EXCH.64 URZ, [UR7+0xb0], UR4 ;  /* 0x0000b00407ff75b2 */ /* 0x0004620008000100 */
[----:B------:R2:W1:Y:S01]  /*0830*/  SYNCS.EXCH.64 URZ, [UR7+0x98], UR10 ;  /* 0x0000980a07ff75b2 */ /* 0x0004620008000100 */
[----:B------:R2:W1:Y:S02]  /*0840*/  SYNCS.EXCH.64 URZ, [UR7+0xb8], UR4 ;  /* 0x0000b80407ff75b2 */ /* 0x0004640008000100 */
[----:B--2---:R-:W-:Y:S01]  /*0850*/  NOP ;  /* 0x0000000000007918 */ /* 0x004fe20000000000 */
.L_x_10:
[----:B------:R-:W2:Y:S01]  /*0860*/  SHFL.IDX PT, R2, R69, RZ, 0x1f ;  /* 0x00001fff45027589 */ /* 0x000ea200000e0000 */
[----:B------:R-:W-:Y:S01]  /*0870*/  NOP ;  /* 0x0000000000007918 */ /* 0x000fe20000000000 */
[----:B--2---:R-:W-:-:S13]  /*0880*/  ISETP.NE.AND P0, PT, R2, 0x3, PT ;  /* 0x000000030200780c */ /* 0x004fda0003f05270 */
[----:B------:R-:W-:Y:S05]  /*0890*/  @P0 BRA `(.L_x_11) ;  /* 0x0000000000300947 */ /* 0x000fea0003800000 */
[----:B-1----:R-:W1:Y:S01]  /*08a0*/  S2UR UR5, SR_CgaCtaId ;  /* 0x00000000000579c3 */ /* 0x002e620000008800 */
        /* <DEDUP_REMOVED lines=8> */
[----:B-1----:R2:W1:Y:S01]  /*0930*/  SYNCS.EXCH.64 URZ, [UR5+0xc0], UR10 ;  /* 0x0000c00a05ff75b2 */ /* 0x0024620008000100 */
[----:B------:R2:W1:Y:S02]  /*0940*/  SYNCS.EXCH.64 URZ, [UR5+0xc8], UR10 ;  /* 0x0000c80a05ff75b2 */ /* 0x0004640008000100 */
[----:B--2---:R-:W-:Y:S01]  /*0950*/  NOP ;  /* 0x0000000000007918 */ /* 0x004fe20000000000 */
.L_x_11:
[----:B------:R-:W2:Y:S01]  /*0960*/  SHFL.IDX PT, R2, R69, RZ, 0x1f ;  /* 0x00001fff45027589 */ /* 0x000ea200000e0000 */
[----:B------:R-:W-:Y:S01]  /*0970*/  NOP ;  /* 0x0000000000007918 */ /* 0x000fe20000000000 */
[----:B--2---:R-:W-:-:S13]  /*0980*/  ISETP.NE.AND P0, PT, R2, 0x4, PT ;  /* 0x000000040200780c */ /* 0x004fda0003f05270 */
[----:B------:R-:W-:Y:S05]  /*0990*/  @P0 BRA `(.L_x_12) ;  /* 0x00000000004c0947 */ /* 0x000fea0003800000 */
[----:B-1----:R-:W1:Y:S01]  /*09a0*/  S2UR UR5, SR_CgaCtaId ;  /* 0x00000000000579c3 */ /* 0x002e620000008800 */
[----:B------:R-:W-:Y:S01]  /*09b0*/  UMOV UR9, 0x100 ;  /* 0x0000010000097882 */ /* 0x000fe20000000000 */
[----:B------:R-:W-:Y:S01]  /*09c0*/  UMOV UR7, 0x400 ;  /* 0x0000040000077882 */ /* 0x000fe20000000000 */
[----:B------:R-:W-:Y:S01]  /*09d0*/  USEL UR9, UR9, 0xe0, UP2 ;  /* 0x000000e009097887 */ /* 0x000fe20009000000 */
[----:B------:R-:W-:Y:S01]  /*09e0*/  UMOV UR4, 0x1 ;  /* 0x0000000100047882 */ /* 0x000fe20000000000 */
[----:B------:R-:W-:Y:S01]  /*09f0*/  ELECT P0, URZ, PT ;  /* 0x0000000000ff782f */ /* 0x000fe20003800000 */
[----:B------:R-:W-:-:S04]  /*0a00*/  UIADD3 UR10, UPT, UPT, -UR4, 0x100000, URZ ;  /* 0x00100000040a7890 */ /* 0x000fc8000fffe1ff */
[----:B------:R-:W-:Y:S02]  /*0a10*/  USHF.L.U32 UR11, UR10, 0xb, URZ ;  /* 0x0000000b0a0b7899 */ /* 0x000fe400080006ff */
[----:B------:R-:W-:Y:S02]  /*0a20*/  USHF.L.U32 UR10, UR10, 0x1, URZ ;  /* 0x000000010a0a7899 */ /* 0x000fe400080006ff */
[----:B------:R-:W-:-:S04]  /*0a30*/  UIADD3 UR12, UPT, UPT, -UR9, 0x100000, URZ ;  /* 0x00100000090c7890 */ /* 0x000fc8000fffe1ff */
[----:B------:R-:W-:Y:S02]  /*0a40*/  USHF.L.U32 UR13, UR12, 0xb, URZ ;  /* 0x0000000b0c0d7899 */ /* 0x000fe400080006ff */
[----:B------:R-:W-:Y:S02]  /*0a50*/  USHF.L.U32 UR12, UR12, 0x1, URZ ;  /* 0x000000010c0c7899 */ /* 0x000fe400080006ff */
[----:B-1----:R-:W-:Y:S01]  /*0a60*/  ULEA UR5, UR5, UR7, 0x18 ;  /* 0x0000000705057291 */ /* 0x002fe2000f8ec0ff */
[----:B------:R-:W1:Y:S11]  /*0a70*/  FENCE.VIEW.ASYNC.S ;  /* 0x00000000000073c6 */ /* 0x000e760000000000 */
[----:B-1----:R2:W1:Y:S01]  /*0a80*/  SYNCS.EXCH.64 URZ, [UR5+0xd0], UR10 ;  /* 0x0000d00a05ff75b2 */ /* 0x0024620008000100 */
[----:B------:R2:W1:Y:S01]  /*0a90*/  SYNCS.EXCH.64 URZ, [UR5+0xe0], UR12 ;  /* 0x0000e00c05ff75b2 */ /* 0x0004620008000100 */
[----:B------:R2:W1:Y:S01]  /*0aa0*/  SYNCS.EXCH.64 URZ, [UR5+0xd8], UR10 ;  /* 0x0000d80a05ff75b2 */ /* 0x0004620008000100 */
[----:B------:R2:W1:Y:S02]  /*0ab0*/  SYNCS.EXCH.64 URZ, [UR5+0xe8], UR12 ;  /* 0x0000e80c05ff75b2 */ /* 0x0004640008000100 */
[----:B--2---:R-:W-:Y:S01]  /*0ac0*/  NOP ;  /* 0x0000000000007918 */ /* 0x004fe20000000000 */
.L_x_12:
        /* <DEDUP_REMOVED lines=26> */
.L_x_13:
        /* <DEDUP_REMOVED lines=18> */
.L_x_14:
[----:B-1----:R-:W1:Y:S01]  /*0d90*/  S2UR UR5, SR_CTAID.X ;  /* 0x00000000000579c3 */ /* 0x002e620000002500 */
[----:B------:R-:W-:-:S05]  /*0da0*/  CS2R.32 R63, SR_CgaSize ;  /* 0x00000000003f7805 */ /* 0x000fca0000008a00 */
[----:B------:R-:W-:-:S05]  /*0db0*/  IMAD R63, R63, -0xa0, RZ ;  /* 0xffffff603f3f7824 */ /* 0x000fca00078e02ff */
[----:B------:R-:W-:-:S14]  /*0dc0*/  R2UR UR9, R63 ;  /* 0x000000003f0972ca */ /* 0x000fdc00000e0000 */
[----:B------:R-:W2:Y:S01]  /*0dd0*/  LDCU UR9, c[0x0][UR9+0x2b0] ;  /* 0x00005600090977ac */ /* 0x000ea20008000800 */
[----:B------:R-:W-:Y:S01]  /*0de0*/  NOP ;  /* 0x0000000000007918 */ /* 0x000fe20000000000 */
[----:B------:R-:W-:-:S05]  /*0df0*/  CS2R.32 R63, SR_CgaSize ;  /* 0x00000000003f7805 */ /* 0x000fca0000008a00 */
[----:B------:R-:W-:-:S05]  /*0e00*/  IMAD R63, R63, -0xa0, RZ ;  /* 0xffffff603f3f7824 */ /* 0x000fca00078e02ff */
[----:B------:R-:W-:-:S14]  /*0e10*/  R2UR UR7, R63 ;  /* 0x000000003f0772ca */ /* 0x000fdc00000e0000 */
[----:B------:R-:W3:Y:S01]  /*0e20*/  LDCU UR7, c[0x0][UR7+0x2b4] ;  /* 0x00005680070777ac */ /* 0x000ee20008000800 */
[----:B------:R-:W4:Y:S08]  /*0e30*/  S2UR UR4, SR_CTAID.Y ;  /* 0x00000000000479c3 */ /* 0x000f300000002600 */
[----:B------:R-:W3:Y:S01]  /*0e40*/  LDC R10, c[0x0][0xb24] ;  /* 0x0002c900ff0a7b82 */ /* 0x000ee20000000800 */
[----:B-1----:R-:W-:-:S02]  /*0e50*/  I2FP.F32.U32 R63, UR5 ;  /* 0x00000005003f7c45 */ /* 0x002fc40008201000 */
[----:B------:R-:W-:-:S05]  /*0e60*/  CS2R.32 R3, SR_CgaSize ;  /* 0x0000000000037805 */ /* 0x000fca0000008a00 */
[----:B------:R-:W-:-:S06]  /*0e70*/  IMAD R3, R3, -0xa0, RZ ;  /* 0xffffff6003037824 */ /* 0x000fcc00078e02ff */
[----:B------:R-:W1:Y:S01]  /*0e80*/  LDC R3, c[0x0][R3+0x2a0] ;  /* 0x0000a80003037b82 */ /* 0x000e620000000800 */
[----:B------:R-:W-:Y:S01]  /*0e90*/  MOV R15, UR5 ;  /* 0x00000005000f7c02 */ /* 0x000fe20008000f00 */
[----:B--2---:R-:W-:Y:S01]  /*0ea0*/  FMUL R63, R63, UR9 ;  /* 0x000000093f3f7c20 */ /* 0x004fe20008400000 */
[----:B----4-:R-:W-:Y:S02]  /*0eb0*/  I2FP.F32.U32 R62, UR4 ;  /* 0x00000004003e7c45 */ /* 0x010fe40008201000 */
[----:B------:R-:W-:-:S05]  /*0ec0*/  CS2R.32 R2, SR_CgaSize ;  /* 0x0000000000027805 */ /* 0x000fca0000008a00 */
[----:B------:R-:W-:-:S06]  /*0ed0*/  IMAD R2, R2, -0xa0, RZ ;  /* 0xffffff6002027824 */ /* 0x000fcc00078e02ff */
[----:B------:R-:W2:Y:S01]  /*0ee0*/  LDC R2, c[0x0][R2+0x2a4] ;  /* 0x0000a90002027b82 */ /* 0x000ea20000000800 */
[----:B------:R-:W-:Y:S01]  /*0ef0*/  MOV R14, UR4 ;  /* 0x00000004000e7c02 */ /* 0x000fe20008000f00 */
[----:B------:R-:W4:Y:S01]  /*0f00*/  F2I.U32.TRUNC.NTZ R63, R63 ;  /* 0x0000003f003f7305 */ /* 0x000f22000020f000 */
[----:B---3--:R-:W-:-:S05]  /*0f10*/  FMUL R62, R62, UR7 ;  /* 0x000000073e3e7c20 */ /* 0x008fca0008400000 */
[----:B------:R-:W-:Y:S01]  /*0f20*/  BAR.SYNC.DEFER_BLOCKING 0x0 ;  /* 0x0000000000007b1d */ /* 0x000fe20000010000 */
[----:B------:R-:W-:-:S05]  /*0f30*/  ISETP.GE.AND P0, PT, R10, 0x1, PT ;  /* 0x000000010a00780c */ /* 0x000fca0003f06270 */
[----:B------:R-:W3:Y:S02]  /*0f40*/  F2I.U32.TRUNC.NTZ R62, R62 ;  /* 0x0000003e003e7305 */ /* 0x000ee4000020f000 */
[----:B------:R-:W2:Y:S01]  /*0f50*/  S2UR UR36, SR_CTAID.Z ;  /* 0x00000000002479c3 */ /* 0x000ea20000002700 */
[----:B----4-:R-:W-:-:S05]  /*0f60*/  IADD3 R63, PT, PT, -R63, RZ, RZ ;  /* 0x000000ff3f3f7210 */ /* 0x010fca0007ffe1ff */
[----:B-1----:R-:W-:Y:S01]  /*0f70*/  IMAD R63, R3, R63, UR5 ;  /* 0x00000005033f7e24 */ /* 0x002fe2000f8e023f */
[----:B---3--:R-:W-:-:S05]  /*0f80*/  IADD3 R62, PT, PT, -R62, RZ, RZ ;  /* 0x000000ff3e3e7210 */ /* 0x008fca0007ffe1ff */
[----:B--2---:R-:W-:Y:S01]  /*0f90*/  IMAD R62, R2, R62, UR4 ;  /* 0x00000004023e7e24 */ /* 0x004fe2000f8e023e */
[----:B------:R-:W-:Y:S06]  /*0fa0*/  @!P0 BRA `(.L_x_15) ;  /* 0x0000000000b88947 */ /* 0x000fec0003800000 */
[----:B------:R-:W1:Y:S01]  /*0fb0*/  LDC.64 R4, c[0x0][0xb18] ;  /* 0x0002c600ff047b82 */ /* 0x000e620000000a00 */
[----:B------:R-:W-:-:S07]  /*0fc0*/  ISETP.NE.AND P0, PT, R10, 0x1, PT ;  /* 0x000000010a00780c */ /* 0x000fce0003f05270 */
[----:B------:R-:W2:Y:S08]  /*0fd0*/  LDC R9, c[0x0][0xb0c] ;  /* 0x0002c300ff097b82 */ /* 0x000eb00000000800 */
[----:B------:R-:W3:Y:S08]  /*0fe0*/  LDC R12, c[0x0][0x370] ;  /* 0x0000dc00ff0c7b82 */ /* 0x000ef00000000800 */
[----:B------:R-:W4:Y:S01]  /*0ff0*/  LDC R11, c[0x0][0x374] ;  /* 0x0000dd00ff0b7b82 */ /* 0x000f220000000800 */
[----:B-1----:R-:W-:-:S07]  /*1000*/  ISETP.NE.AND P1, PT, R4, 0x1, PT ;  /* 0x000000010400780c */ /* 0x002fce0003f25270 */
[----:B------:R-:W3:Y:S01]  /*1010*/  LDC.64 R6, c[0x0][0xb10] ;  /* 0x0002c400ff067b82 */ /* 0x000ee20000000a00 */
[----:B--2---:R-:W-:-:S07]  /*1020*/  ISETP.NE.AND P2, PT, R9, 0x1, PT ;  /* 0x000000010900780c */ /* 0x004fce0003f45270 */
[----:B------:R-:W1:Y:S08]  /*1030*/  LDC R8, c[0x0][0xb20] ;  /* 0x0002c800ff087b82 */ /* 0x000e700000000800 */
[----:B------:R-:W2:Y:S01]  /*1040*/  LDC.64 R2, c[0x0][0xb28] ;  /* 0x0002ca00ff027b82 */ /* 0x000ea20000000a00 */
[----:B----4-:R-:W-:-:S04]  /*1050*/  IMAD.HI.U32 R13, R11, R5, RZ ;  /* 0x000000050b0d7227 */ /* 0x010fc800078e00ff */
[----:B------:R-:W-:-:S04]  /*1060*/  IMAD.HI.U32 R5, R14, R5, RZ ;  /* 0x000000050e057227 */ /* 0x000fc800078e00ff */
[----:B---3--:R-:W-:-:S05]  /*1070*/  IMAD.HI.U32 R16, R12, R6, RZ ;  /* 0x000000060c107227 */ /* 0x008fca00078e00ff */
[-C--:B------:R-:W-:Y:S01]  /*1080*/  @P2 SHF.R.U32.HI R12, RZ, R7.reuse, R16 ;  /* 0x00000007ff0c2219 */ /* 0x080fe20000011610 */
[----:B------:R-:W-:Y:S01]  /*1090*/  IMAD.HI.U32 R16, R15, R6, RZ ;  /* 0x000000060f107227 */ /* 0x000fe200078e00ff */
[-C--:B-1----:R-:W-:Y:S02]  /*10a0*/  @P1 SHF.R.U32.HI R11, RZ, R8.reuse, R13 ;  /* 0x00000008ff0b1219 */ /* 0x082fe4000001160d */
[----:B------:R-:W-:Y:S02]  /*10b0*/  SHF.R.U32.HI R5, RZ, R8, R5 ;  /* 0x00000008ff057219 */ /* 0x000fe40000011605 */
[----:B------:R-:W-:Y:S02]  /*10c0*/  SHF.R.U32.HI R16, RZ, R7, R16 ;  /* 0x00000007ff107219 */ /* 0x000fe40000011610 */
[----:B------:R-:W-:Y:S01]  /*10d0*/  SEL R5, R14, R5, !P1 ;  /* 0x000000050e057207 */ /* 0x000fe20004800000 */
[----:B--2---:R-:W-:Y:S01]  /*10e0*/  IMAD.HI.U32 R13, R11, R2, RZ ;  /* 0x000000020b0d7227 */ /* 0x004fe200078e00ff */
[----:B------:R-:W-:-:S03]  /*10f0*/  SEL R16, R15, R16, !P2 ;  /* 0x000000100f107207 */ /* 0x000fc60005000000 */
[----:B------:R-:W-:Y:S01]  /*1100*/  IMAD.HI.U32 R6, R12, R2, RZ ;  /* 0x000000020c067227 */ /* 0x000fe200078e00ff */
[----:B------:R-:W-:-:S04]  /*1110*/  @P0 SHF.R.U32.HI R11, RZ, R3, R13 ;  /* 0x00000003ff0b0219 */ /* 0x000fc8000001160d */
[----:B------:R-:W-:Y:S01]  /*1120*/  @P0 SHF.R.U32.HI R12, RZ, R3, R6 ;  /* 0x00000003ff0c0219 */ /* 0x000fe20000011606 */
[----:B------:R-:W-:-:S04]  /*1130*/  IMAD R11, R11, R10, RZ ;  /* 0x0000000a0b0b7224 */ /* 0x000fc800078e02ff */
[----:B------:R-:W-:Y:S01]  /*1140*/  IMAD R6, R12, R10, RZ ;  /* 0x0000000a0c067224 */ /* 0x000fe200078e02ff */
[----:B------:R-:W-:-:S04]  /*1150*/  ISETP.GE.AND P1, PT, R5, R11, PT ;  /* 0x0000000b0500720c */ /* 0x000fc80003f26270 */
[----:B------:R-:W-:Y:S01]  /*1160*/  ISETP.GE.OR P1, PT, R16, R6, P1 ;  /* 0x000000061000720c */ /* 0x000fe20000f26670 */
[----:B------:R-:W-:-:S05]  /*1170*/  IMAD.HI.U32 R6, R5, R2, RZ ;  /* 0x0000000205067227 */ /* 0x000fca00078e00ff */
[----:B------:R-:W-:-:S04]  /*1180*/  SHF.R.U32.HI R6, RZ, R3, R6 ;  /* 0x00000003ff067219 */ /* 0x000fc80000011606 */
[----:B------:R-:W-:-:S03]  /*1190*/  SEL R6, R5, R6, !P0 ;  /* 0x0000000605067207 */ /* 0x000fc60004000000 */
[----:B------:R-:W-:Y:S01]  /*11a0*/  @!P1 IMAD.HI.U32 R7, R16, R2, RZ ;  /* 0x0000000210079227 */ /* 0x000fe200078e00ff */
[----:B------:R-:W-:-:S04]  /*11b0*/  IADD3 R2, PT, PT, -R6, RZ, RZ ;  /* 0x000000ff06027210 */ /* 0x000fc80007ffe1ff */
[----:B------:R-:W-:Y:S01]  /*11c0*/  @!P1 SHF.R.U32.HI R3, RZ, R3, R7 ;  /* 0x00000003ff039219 */ /* 0x000fe20000011607 */
[----:B------:R-:W-:Y:S01]  /*11d0*/  IMAD R2, R10, R2, R5 ;  /* 0x000000020a027224 */ /* 0x000fe200078e0205 */
[----:B------:R-:W-:Y:S02]  /*11e0*/  IADD3 R7, PT, PT, -R5, RZ, RZ ;  /* 0x000000ff05077210 */ /* 0x000fe40007ffe1ff */
[----:B------:R-:W-:-:S03]  /*11f0*/  @!P1 SEL R3, R16, R3, !P0 ;  /* 0x0000000310039207 */ /* 0x000fc60004000000 */
[----:B------:R-:W-:Y:S02]  /*1200*/  IMAD R7, R4, R7, R14 ;  /* 0x0000000704077224 */ /* 0x000fe400078e020e */
[--C-:B------:R-:W-:Y:S02]  /*1210*/  @!P1 IMAD.IADD R6, R6, 0x1, -R3.reuse ;  /* 0x0000000106069824 */ /* 0x100fe400078e0a03 */
[----:B------:R-:W-:Y:S01]  /*1220*/  @!P1 IMAD R3, R2, R12, R3 ;  /* 0x0000000c02039224 */ /* 0x000fe200078e0203 */
[----:B------:R-:W-:Y:S01]  /*1230*/  IADD3 R2, PT, PT, -R16, RZ, RZ ;  /* 0x000000ff10027210 */ /* 0x000fe20007ffe1ff */
[----:B------:R-:W-:Y:S02]  /*1240*/  @!P1 IMAD R5, R6, R10, R16 ;  /* 0x0000000a06059224 */ /* 0x000fe400078e0210 */
[----:B------:R-:W-:Y:S02]  /*1250*/  @!P1 IMAD.MOV.U32 R16, RZ, RZ, R3 ;  /* 0x000000ffff109224 */ /* 0x000fe400078e0003 */
[----:B------:R-:W-:-:S02]  /*1260*/  IMAD R2, R9, R2, R15 ;  /* 0x0000000209027224 */ /* 0x000fc400078e020f */
[----:B------:R-:W-:Y:S02]  /*1270*/  IMAD R14, R5, R4, R7 ;  /* 0x00000004050e7224 */ /* 0x000fe400078e0207 */
[----:B------:R-:W-:Y:S02]  /*1280*/  IMAD R15, R16, R9, R2 ;  /* 0x00000009100f7224 */ /* 0x000fe400078e0202 */
.L_x_15:
[----:B------:R-:W1:Y:S01]  /*1290*/  LDCU UR4, c[0x0][0xb30] ;  /* 0x00016600ff0477ac */ /* 0x000e620008000800 */
[----:B------:R-:W2:Y:S08]  /*12a0*/  S2UR UR37, SR_CgaCtaId ;  /* 0x00000000002579c3 */ /* 0x000eb00000008800 */
[----:B------:R-:W3:Y:S01]  /*12b0*/  LDC R26, c[0x0][0xb24] ;  /* 0x0002c900ff1a7b82 */ /* 0x000ee20000000800 */
[----:B-1----:R-:W-:-:S09]  /*12c0*/  UISETP.NE.AND UP1, UPT, UR4, 0x1, UPT ;  /* 0x000000010400788c */ /* 0x002fd2000bf25270 */
[----:B--2---:R-:W-:Y:S05]  /*12d0*/  BRA.U UP1, `(.L_x_16) ;  /* 0x0000000101407547 */ /* 0x004fea000b800000 */
[----:B------:R-:W1:Y:S08]  /*12e0*/  LDC.64 R4, c[0x0][0xb10] ;  /* 0x0002c400ff047b82 */ /* 0x000e700000000a00 */
[----:B------:R-:W2:Y:S08]  /*12f0*/  LDC.64 R2, c[0x0][0xb18] ;  /* 0x0002c600ff027b82 */ /* 0x000eb00000000a00 */
[----:B------:R-:W4:Y:S08]  /*1300*/  LDC R6, c[0x0][0xb20] ;  /* 0x0002c800ff067b82 */ /* 0x000f300000000800 */
[----:B------:R-:W3:Y:S01]  /*1310*/  LDC R7, c[0x0][0xb0c] ;  /* 0x0002c300ff077b82 */ /* 0x000ee20000000800 */
[----:B-1----:R-:W-:-:S05]  /*1320*/  IMAD.HI.U32 R4, R15, R4, RZ ;  /* 0x000000040f047227 */ /* 0x002fca00078e00ff */
[----:B------:R-:W-:Y:S01]  /*1330*/  SHF.R.U32.HI R4, RZ, R5, R4 ;  /* 0x00000005ff047219 */ /* 0x000fe20000011604 */
[----:B--2---:R-:W-:Y:S01]  /*1340*/  IMAD.HI.U32 R3, R14, R3, RZ ;  /* 0x000000030e037227 */ /* 0x004fe200078e00ff */
[----:B------:R-:W-:-:S04]  /*1350*/  ISETP.NE.AND P0, PT, R2, 0x1, PT ;  /* 0x000000010200780c */ /* 0x000fc80003f05270 */
[----:B----4-:R-:W-:-:S04]  /*1360*/  SHF.R.U32.HI R3, RZ, R6, R3 ;  /* 0x00000006ff037219 */ /* 0x010fc80000011603 */
[----:B------:R-:W-:Y:S02]  /*1370*/  SEL R3, R14, R3, !P0 ;  /* 0x000000030e037207 */ /* 0x000fe40004000000 */
[----:B---3--:R-:W-:-:S04]  /*1380*/  ISETP.NE.AND P1, PT, R7, 0x1, PT ;  /* 0x000000010700780c */ /* 0x008fc80003f25270 */
[----:B------:R-:W-:-:S05]  /*1390*/  SEL R4, R15, R4, !P1 ;  /* 0x000000040f047207 */ /* 0x000fca0004800000 */
[----:B------:R-:W-:Y:S02]  /*13a0*/  IMAD.IADD R5, R3, 0x1, -R4 ;  /* 0x0000000103057824 */ /* 0x000fe400078e0a04 */
[----:B------:R-:W-:Y:S02]  /*13b0*/  IMAD.IADD R3, R4, 0x1, -R3 ;  /* 0x0000000104037824 */ /* 0x000fe400078e0a03 */
[----:B------:R-:W-:Y:S02]  /*13c0*/  IMAD R15, R5, R7, R15 ;  /* 0x00000007050f7224 */ /* 0x000fe400078e020f */
[----:B------:R-:W-:-:S07]  /*13d0*/  IMAD R14, R3, R2, R14 ;  /* 0x00000002030e7224 */ /* 0x000fce00078e020e */
.L_x_16:
[----:B------:R-:W-:Y:S01]  /*13e0*/  BAR.SYNC.DEFER_BLOCKING 0x0 ;  /* 0x0000000000007b1d */ /* 0x000fe20000010000 */
[----:B------:R-:W-:Y:S01]  /*13f0*/  UISETP.NE.AND UP1, UPT, UR8, 0x2, UPT ;  /* 0x000000020800788c */ /* 0x000fe2000bf25270 */
[----:B------:R-:W-:Y:S02]  /*1400*/  ISETP.NE.OR P5, PT, R0, 0x2, !P5 ;  /* 0x000000020000780c */ /* 0x000fe40006fa5670 */
[----:B------:R-:W-:-:S06]  /*1410*/  LOP3.LUT R2, R77, 0x1f, RZ, 0xc0, !PT ;  /* 0x0000001f4d027812 */ /* 0x000fcc00078ec0ff */
[----:B------:R-:W-:Y:S05]  /*1420*/  BRA.U UP1, `(.L_x_17) ;  /* 0x0000001101ec7547 */ /* 0x000fea000b800000 */
[----:B------:R-:W1:Y:S01]  /*1430*/  LDCU UR13, c[0x0][0x38c] ;  /* 0x00007180ff0d77ac */ /* 0x000e620008000800 */
[----:B------:R-:W2:Y:S01]  /*1440*/  LDC R8, c[0x0][0x370] ;  /* 0x0000dc00ff087b82 */ /* 0x000ea20000000800 */
[----:B------:R-:W-:Y:S01]  /*1450*/  PLOP3.LUT P1, PT, PT, PT, UP2, 0x80, 0x8 ;  /* 0x000000000008781c */ /* 0x000fe20003f2f028 */
[----:B------:R-:W-:Y:S01]  /*1460*/  IMAD.MOV.U32 R17, RZ, RZ, 0x1 ;  /* 0x00000001ff117424 */ /* 0x000fe200078e00ff */
[----:B------:R-:W-:Y:S01]  /*1470*/  ISETP.EQ.OR P4, PT, R2, RZ, P5 ;  /* 0x000000ff0200720c */ /* 0x000fe20002f82670 */
[----:B------:R-:W-:Y:S01]  /*1480*/  IMAD.MOV.U32 R16, RZ, RZ, RZ ;  /* 0x000000ffff107224 */ /* 0x000fe200078e00ff */
[----:B------:R-:W-:Y:S02]  /*1490*/  PLOP3.LUT P1, PT, P1, PT, PT, 0x8, 0x80 ;  /* 0x000000000080781c */ /* 0x000fe40000f2e170 */
[----:B------:R-:W-:Y:S01]  /*14a0*/  CS2R R12, SRZ ;  /* 0x00000000000c7805 */ /* 0x000fe2000001ff00 */
[----:B------:R-:W-:Y:S01]  /*14b0*/  IMAD.MOV.U32 R11, RZ, RZ, 0x1 ;  /* 0x00000001ff0b7424 */ /* 0x000fe200078e00ff */
[----:B------:R-:W4:Y:S01]  /*14c0*/  LDC R0, c[0x0][0x374] ;  /* 0x0000dd00ff007b82 */ /* 0x000f220000000800 */
[----:B------:R-:W2:Y:S01]  /*14d0*/  LDCU.64 UR22, c[0x0][0x348] ;  /* 0x00006900ff1677ac */ /* 0x000ea20008000a00 */
[----:B------:R-:W-:Y:S01]  /*14e0*/  UMOV UR6, URZ ;  /* 0x000000ff00067c82 */ /* 0x000fe20008000000 */
[----:B-1----:R-:W-:-:S04]  /*14f0*/  UIADD3 UR5, UPT, UPT, UR13, 0x1f, URZ ;  /* 0x0000001f0d057890 */ /* 0x002fc8000fffe0ff */
[----:B------:R-:W-:-:S04]  /*1500*/  USHF.R.S32.HI UR4, URZ, 0x1f, UR5 ;  /* 0x0000001fff047899 */ /* 0x000fc80008011405 */
[----:B------:R-:W-:-:S04]  /*1510*/  ULEA.HI UR4, UR4, UR5, URZ, 0x5 ;  /* 0x0000000504047291 */ /* 0x000fc8000f8f28ff */
[----:B------:R-:W-:Y:S02]  /*1520*/  USHF.R.S32.HI UR15, URZ, 0x5, UR4 ;  /* 0x00000005ff0f7899 */ /* 0x000fe40008011404 */
[----:B------:R-:W-:Y:S02]  /*1530*/  UIADD3 UR4, UPT, UPT, UR13, -0x1, URZ ;  /* 0xffffffff0d047890 */ /* 0x000fe4000fffe0ff */
[----:B------:R-:W-:Y:S02]  /*1540*/  UISETP.LT.U32.AND UP0, UPT, UR15, 0x8, UPT ;  /* 0x000000080f00788c */ /* 0x000fe4000bf01070 */
[----:B------:R-:W-:Y:S02]  /*1550*/  UISETP.GE.U32.AND UP1, UPT, UR4, -0x3f, UPT ;  /* 0xffffffc10400788c */ /* 0x000fe4000bf26070 */
[----:B------:R-:W-:Y:S02]  /*1560*/  USEL UR14, UR15, 0x8, UP0 ;  /* 0x000000080f0e7887 */ /* 0x000fe40008000000 */
[----:B------:R-:W-:-:S02]  /*1570*/  UIADD3 UR13, UPT, UPT, UR13, 0x3e, URZ ;  /* 0x0000003e0d0d7890 */ /* 0x000fc4000fffe0ff */
[----:B------:R-:W-:Y:S02]  /*1580*/  UIADD3 UR5, UPT, UPT, UR14, -0x1, URZ ;  /* 0xffffffff0e057890 */ /* 0x000fe4000fffe0ff */
[----:B------:R-:W-:-:S03]  /*1590*/  UIADD3 UR7, UPT, UPT, UR15, -UR14, URZ ;  /* 0x8000000e0f077290 */ /* 0x000fc6000fffe0ff */
[----:B------:R-:W-:-:S04]  /*15a0*/  @UP1 UIADD3 UR5, UPT, UPT, UR14, URZ, URZ ;  /* 0x000000ff0e051290 */ /* 0x000fc8000fffe0ff */
[----:B--2---:R-:W-:-:S12]  /*15b0*/  UIADD3 UR5, UPT, UPT, UR5, 0x1, URZ ;  /* 0x0000000105057890 */ /* 0x004fd8000fffe0ff */
.L_x_35:
[----:B------:R-:W-:Y:S01]  /*15c0*/  UISETP.NE.AND UP0, UPT, UR37, URZ, UPT ;  /* 0x000000ff2500728c */ /* 0x000fe2000bf05270 */
[----:B------:R-:W1:Y:S08]  /*15d0*/  S2UR UR37, SR_CgaCtaId ;  /* 0x00000000002579c3 */ /* 0x000e700000008800 */
[----:B------:R-:W-:Y:S05]  /*15e0*/  BRA.U UP0, `(.L_x_18) ;  /* 0x0000000100347547 */ /* 0x000fea000b800000 */
[----:B------:R-:W2:Y:S01]  /*15f0*/  S2R R2, SR_CgaCtaId ;  /* 0x0000000000027919 */ /* 0x000ea20000008800 */
[----:B------:R-:W-:-:S04]  /*1600*/  MOV R3, 0x400 ;  /* 0x0000040000037802 */ /* 0x000fc80000000f00 */
[----:B--2---:R-:W-:Y:S02]  /*1610*/  LEA R2, R2, R3, 0x18 ;  /* 0x0000000302027211 */ /* 0x004fe400078ec0ff */
[----:B------:R-:W-:-:S03]  /*1620*/  SHF.L.U32 R3, R11, 0x1f, RZ ;  /* 0x0000001f0b037819 */ /* 0x000fc600000006ff */
[----:B------:R-:W-:-:S04]  /*1630*/  IMAD R2, R12, 0x8, R2 ;  /* 0x000000080c027824 */ /* 0x000fc800078e0202 */
[----:B------:R-:W2:Y:S02]  /*1640*/  SYNCS.PHASECHK.TRANS64.TRYWAIT P0, [R2+URZ+0x140], R3 ;  /* 0x00014003020075a7 */ /* 0x000ea400080011ff */
[----:B--2---:R-:W-:Y:S05]  /*1650*/  @!P0 BRA `(.L_x_19) ;  /* 0x0000006400b08947 */ /* 0x004fea0003800000 */
.L_x_135:
[----:B------:R-:W-:Y:S01]  /*1660*/  VIADD R12, R12, 0x1 ;  /* 0x000000010c0c7836 */ /* 0x000fe20000000000 */
[----:B------:R2:W-:Y:S04]  /*1670*/  SYNCS.ARRIVE.TRANS64.A1T0 RZ, [R2+URZ+0x130], RZ ;  /* 0x000130ff02ff79a7 */ /* 0x0005e800081000ff */
[----:B------:R-:W-:-:S04]  /*1680*/  ISETP.NE.AND P0, PT, R12, 0x2, PT ;  /* 0x000000020c00780c */ /* 0x000fc80003f05270 */
[----:B------:R-:W-:Y:S02]  /*1690*/  SEL R12, R12, RZ, P0 ;  /* 0x000000ff0c0c7207 */ /* 0x000fe40000000000 */
[----:B--2---:R-:W-:-:S04]  /*16a0*/  SEL R2, RZ, 0x1, P0 ;  /* 0x00000001ff027807 */ /* 0x004fc80000000000 */
[----:B------:R-:W-:-:S07]  /*16b0*/  LOP3.LUT R11, R11, R2, RZ, 0x3c, !PT ;  /* 0x000000020b0b7212 */ /* 0x000fce00078e3cff */
.L_x_18:
[----:B------:R-:W-:Y:S01]  /*16c0*/  UMOV UR4, 0x400 ;  /* 0x0000040000047882 */ /* 0x000fe20000000000 */
[----:B------:R-:W-:Y:S01]  /*16d0*/  SHF.L.U32 R2, R17, 0x1f, RZ ;  /* 0x0000001f11027819 */ /* 0x000fe200000006ff */
[----:B-1----:R-:W-:Y:S01]  /*16e0*/  ULEA UR4, UR37, UR4, 0x18 ;  /* 0x0000000425047291 */ /* 0x002fe2000f8ec0ff */
[----:B------:R-:W-:Y:S01]  /*16f0*/  R2UR UR35, R15 ;  /* 0x000000000f2372ca */ /* 0x000fe200000e0000 */
[----:B------:R-:W-:Y:S01]  /*1700*/  UISETP.GE.U32.AND UP0, UPT, UR13, 0x3f, UPT ;  /* 0x0000003f0d00788c */ /* 0x000fe2000bf06070 */
[----:B------:R-:W-:Y:S01]  /*1710*/  R2UR UR11, R14 ;  /* 0x000000000e0b72ca */ /* 0x000fe200000e0000 */
[----:B------:R-:W-:Y:S01]  /*1720*/  ULEA UR8, UR6, UR4, 0x3 ;  /* 0x0000000406087291 */ /* 0x000fe2000f8e18ff */
[----:B------:R-:W-:-:S08]  /*1730*/  UMOV UR24, URZ ;  /* 0x000000ff00187c82 */ /* 0x000fd00008000000 */
[----:B------:R1:W2:Y:S01]  /*1740*/  SYNCS.PHASECHK.TRANS64.TRYWAIT P0, [UR8+0x40], R2 ;  /* 0x00004002ff0075a7 */ /* 0x0002a20008001108 */
[----:B------:R-:W-:Y:S02]  /*1750*/  USHF.L.U32 UR35, UR35, 0x6, URZ ;  /* 0x0000000623237899 */ /* 0x000fe400080006ff */
[----:B------:R-:W-:Y:S01]  /*1760*/  USHF.L.U32 UR11, UR11, 0x7, URZ ;  /* 0x000000070b0b7899 */ /* 0x000fe200080006ff */
[----:B------:R-:W-:Y:S11]  /*1770*/  BRA.U !UP0, `(.L_x_20) ;  /* 0x0000000108a87547 */ /* 0x000ff6000b800000 */
[----:B------:R-:W-:Y:S01]  /*1780*/  UMOV UR16, URZ ;  /* 0x000000ff00107c82 */ /* 0x000fe20008000000 */
[----:B------:R-:W-:-:S05]  /*1790*/  UMOV UR17, UR6 ;  /* 0x0000000600117c82 */ /* 0x000fca0008000000 */
.L_x_25:
[----:B-1----:R-:W-:Y:S01]  /*17a0*/  ULEA UR33, UR17, UR4, 0x3 ;  /* 0x0000000411217291 */ /* 0x002fe2000f8e18ff */
[----:B--2---:R-:W-:Y:S01]  /*17b0*/  @!P5 MOV R3, 0x6000 ;  /* 0x000060000003d802 */ /* 0x004fe20000000f00 */
[----:B--2---:R-:W-:Y:S10]  /*17c0*/  @P0 BRA `(.L_x_21) ;  /* 0x00000000000c0947 */ /* 0x004ff40003800000 */
[----:B------:R-:W-:-:S04]  /*17d0*/  SHF.L.U32 R4, R17, 0x1f, RZ ;  /* 0x0000001f11047819 */ /* 0x000fc800000006ff */
[----:B------:R-:W2:Y:S02]  /*17e0*/  SYNCS.PHASECHK.TRANS64.TRYWAIT P0, [UR33+0x40], R4 ;  /* 0x00004004ff0075a7 */ /* 0x000ea40008001121 */
[----:B--2---:R-:W-:Y:S05]  /*17f0*/  @!P0 BRA `(.L_x_22) ;  /* 0x00000064005c8947 */ /* 0x004fea0003800000 */
.L_x_21:
[----:B------:R2:W-:Y:S01]  /*1800*/  @!P5 SYNCS.ARRIVE.TRANS64 RZ, [UR33], R3 ;  /* 0x00000003ffffd9a7 */ /* 0x0005e20008000021 */
[----:B------:R-:W-:Y:S04]  /*1810*/  BSSY.RECONVERGENT B0, `(.L_x_23) ;  /* 0x0000003000007945 */ /* 0x000fe80003800200 */
[----:B------:R-:W-:Y:S05]  /*1820*/  @P4 BRA `(.L_x_24) ;  /* 0x0000000000044947 */ /* 0x000fea0003800000 */
[----:B------:R-:W-:Y:S05]  /*1830*/  BPT.TRAP 0x1 ;  /* 0x000000040000795c */ /* 0x000fea0000300000 */
.L_x_24:
[----:B------:R-:W-:Y:S05]  /*1840*/  BSYNC.RECONVERGENT B0 ;  /* 0x0000000000007941 */ /* 0x000fea0003800200 */
.L_x_23:
[----:B------:R-:W-:Y:S02]  /*1850*/  UIADD3 UR6, UPT, UPT, UR17, 0x1, URZ ;  /* 0x0000000111067890 */ /* 0x000fe4000fffe0ff */
[----:B------:R-:W-:Y:S02]  /*1860*/  ULEA UR32, UR17, UR4, 0xd ;  /* 0x0000000411207291 */ /* 0x000fe4000f8e68ff */
[----:B------:R-:W-:Y:S02]  /*1870*/  UISETP.NE.AND UP0, UPT, UR6, 0x8, UPT ;  /* 0x000000080600788c */ /* 0x000fe4000bf05270 */
[----:B------:R-:W-:Y:S02]  /*1880*/  UIADD3 UR26, UP1, UPT, UR22, 0x80, URZ ;  /* 0x00000080161a7890 */ /* 0x000fe4000ff3e0ff */
[----:B------:R-:W-:Y:S02]  /*1890*/  USEL UR9, URZ, 0x1, UP0 ;  /* 0x00000001ff097887 */ /* 0x000fe40008000000 */
[----:B------:R-:W-:-:S02]  /*18a0*/  USEL UR6, UR6, URZ, UP0 ;  /* 0x000000ff06067287 */ /* 0x000fc40008000000 */
[----:B------:R-:W-:Y:S02]  /*18b0*/  UIADD3 UR20, UP0, UPT, UR22, 0x180, URZ ;  /* 0x0000018016147890 */ /* 0x000fe4000ff1e0ff */
[----:B------:R-:W-:Y:S01]  /*18c0*/  ULEA UR8, UR6, UR4, 0x3 ;  /* 0x0000000406087291 */ /* 0x000fe2000f8e18ff */
[----:B------:R-:W-:Y:S01]  /*18d0*/  LOP3.LUT R17, R17, UR9, RZ, 0x3c, !PT ;  /* 0x0000000911117c12 */ /* 0x000fe2000f8e3cff */
[----:B------:R-:W-:Y:S02]  /*18e0*/  USHF.L.U32 UR34, UR16, 0x5, URZ ;  /* 0x0000000510227899 */ /* 0x000fe400080006ff */
[----:B------:R-:W-:Y:S01]  /*18f0*/  UIADD3.X UR27, UPT, UPT, URZ, UR23, URZ, UP1, !UPT ;  /* 0x00000017ff1b7290 */ /* 0x000fe20008ffe4ff */
[----:B-1----:R-:W-:Y:S01]  /*1900*/  SHF.L.U32 R2, R17, 0x1f, RZ ;  /* 0x0000001f11027819 */ /* 0x002fe200000006ff */
[----:B------:R-:W-:Y:S02]  /*1910*/  UIADD3 UR32, UPT, UPT, UR32, 0x8800, URZ ;  /* 0x0000880020207890 */ /* 0x000fe4000fffe0ff */
[----:B------:R-:W-:Y:S01]  /*1920*/  UIADD3.X UR21, UPT, UPT, URZ, UR23, URZ, UP0, !UPT ;  /* 0x00000017ff157290 */ /* 0x000fe200087fe4ff */
[----:B------:R1:W1:Y:S01]  /*1930*/  SYNCS.PHASECHK.TRANS64.TRYWAIT P0, [UR8+0x40], R2 ;  /* 0x00004002ff0075a7 */ /* 0x0002620008001108 */
[----:B------:R-:W-:Y:S01]  /*1940*/  ULEA UR8, UR17, UR4, 0xe ;  /* 0x0000000411087291 */ /* 0x000fe2000f8e70ff */
[----:B------:R-:W-:Y:S01]  /*1950*/  UMOV UR18, 0x0 ;  /* 0x0000000000127882 */ /* 0x000fe20000000000 */
[----:B------:R-:W-:-:S02]  /*1960*/  UMOV UR19, 0x10000000 ;  /* 0x1000000000137882 */ /* 0x000fc40000000000 */
[----:B------:R-:W-:Y:S01]  /*1970*/  UIADD3 UR8, UPT, UPT, UR8, 0x18800, URZ ;  /* 0x0001880008087890 */ /* 0x000fe2000fffe0ff */
[----:B------:R1:W-:Y:S01]  /*1980*/  UTMALDG.3D [UR32], [UR26], desc[UR18] ;  /* 0x000012201a0075b4 */ /* 0x0003e20008011000 */
[----:B------:R-:W-:Y:S01]  /*1990*/  UMOV UR12, UR36 ;  /* 0x00000024000c7c82 */ /* 0x000fe20008000000 */
[----:B------:R-:W-:Y:S01]  /*19a0*/  UMOV UR9, UR33 ;  /* 0x0000002100097c82 */ /* 0x000fe20008000000 */
[----:B------:R-:W-:Y:S01]  /*19b0*/  UMOV UR10, UR34 ;  /* 0x00000022000a7c82 */ /* 0x000fe20008000000 */
[----:B------:R-:W-:Y:S01]  /*19c0*/  UIADD3 UR16, UPT, UPT, UR16, 0x1, URZ ;  /* 0x0000000110107890 */ /* 0x000fe2000fffe0ff */
[----:B------:R-:W-:Y:S01]  /*19d0*/  UMOV UR24, UR5 ;  /* 0x0000000500187c82 */ /* 0x000fe20008000000 */
[----:B------:R-:W-:Y:S02]  /*19e0*/  UMOV UR17, UR6 ;  /* 0x0000000600117c82 */ /* 0x000fe40008000000 */
[----:B------:R1:W-:Y:S01]  /*19f0*/  UTMALDG.3D [UR8], [UR20], desc[UR18] ;  /* 0x00001208140075b4 */ /* 0x0003e20008011000 */
[----:B------:R-:W-:-:S09]  /*1a00*/  UISETP.NE.AND UP0, UPT, UR16, UR5, UPT ;  /* 0x000000051000728c */ /* 0x000fd2000bf05270 */
[----:B------:R-:W-:Y:S05]  /*1a10*/  BRA.U UP0, `(.L_x_25) ;  /* 0xfffffffd00607547 */ /* 0x000fea000b83ffff */
.L_x_20:
[----:B-1----:R-:W-:Y:S01]  /*1a20*/  ULEA UR8, UR6, UR4, 0x3 ;  /* 0x0000000406087291 */ /* 0x002fe2000f8e18ff */
[----:B------:R-:W-:Y:S01]  /*1a30*/  SHF.L.U32 R2, R17, 0x1f, RZ ;  /* 0x0000001f11027819 */ /* 0x000fe200000006ff */
[----:B------:R-:W-:Y:S01]  /*1a40*/  @!P1 SYNCS.ARRIVE.TRANS64.A1T0 RZ, [UR4+0xc8], RZ ;  /* 0x0000c8ffffff99a7 */ /* 0x000fe20008100004 */
[----:B------:R-:W-:-:S06]  /*1a50*/  UISETP.GT.AND UP0, UPT, UR15, UR14, UPT ;  /* 0x0000000e0f00728c */ /* 0x000fcc000bf04270 */
[----:B--2---:R1:W2:Y:S03]  /*1a60*/  SYNCS.PHASECHK.TRANS64.TRYWAIT P0, [UR8+0x40], R2 ;  /* 0x00004002ff0075a7 */ /* 0x0042a60008001108 */
[----:B------:R-:W-:Y:S05]  /*1a70*/  BRA.U !UP0, `(.L_x_26) ;  /* 0x0000000108ac7547 */ /* 0x000fea000b800000 */
[----:B------:R-:W-:Y:S01]  /*1a80*/  UIADD3 UR21, UPT, UPT, UR7, UR24, URZ ;  /* 0x0000001807157290 */ /* 0x000fe2000fffe0ff */
[----:B------:R-:W-:-:S11]  /*1a90*/  UMOV UR25, UR6 ;  /* 0x0000000600197c82 */ /* 0x000fd60008000000 */
.L_x_31:
[----:B-1----:R-:W-:Y:S01]  /*1aa0*/  ULEA UR17, UR25, UR4, 0x3 ;  /* 0x0000000419117291 */ /* 0x002fe2000f8e18ff */
[----:B--2---:R-:W-:Y:S01]  /*1ab0*/  @!P5 MOV R3, 0x6000 ;  /* 0x000060000003d802 */ /* 0x004fe20000000f00 */
[----:B--2---:R-:W-:Y:S10]  /*1ac0*/  @P0 BRA `(.L_x_27) ;  /* 0x00000000000c0947 */ /* 0x004ff40003800000 */
[----:B------:R-:W-:-:S04]  /*1ad0*/  SHF.L.U32 R4, R17, 0x1f, RZ ;  /* 0x0000001f11047819 */ /* 0x000fc800000006ff */
[----:B------:R-:W2:Y:S02]  /*1ae0*/  SYNCS.PHASECHK.TRANS64.TRYWAIT P0, [UR17+0x40], R4 ;  /* 0x00004004ff0075a7 */ /* 0x000ea40008001111 */
[----:B--2---:R-:W-:Y:S05]  /*1af0*/  @!P0 BRA `(.L_x_28) ;  /* 0x0000006000b48947 */ /* 0x004fea0003800000 */
.L_x_27:
[----:B------:R2:W-:Y:S01]  /*1b00*/  @!P5 SYNCS.ARRIVE.TRANS64 RZ, [UR17], R3 ;  /* 0x00000003ffffd9a7 */ /* 0x0005e20008000011 */
[----:B------:R-:W-:Y:S04]  /*1b10*/  BSSY.RECONVERGENT B0, `(.L_x_29) ;  /* 0x0000003000007945 */ /* 0x000fe80003800200 */
[----:B------:R-:W-:Y:S05]  /*1b20*/  @P4 BRA `(.L_x_30) ;  /* 0x0000000000044947 */ /* 0x000fea0003800000 */
[----:B------:R-:W-:Y:S05]  /*1b30*/  BPT.TRAP 0x1 ;  /* 0x000000040000795c */ /* 0x000fea0000300000 */
.L_x_30:
[----:B------:R-:W-:Y:S05]  /*1b40*/  BSYNC.RECONVERGENT B0 ;  /* 0x0000000000007941 */ /* 0x000fea0003800200 */
.L_x_29:
        /* <DEDUP_REMOVED lines=10> */
[----:B------:R-:W-:Y:S01]  /*1bf0*/  UIADD3 UR16, UPT, UPT, UR16, 0x8800, URZ ;  /* 0x0000880010107890 */ /* 0x000fe2000fffe0ff */
[----:B-1----:R-:W-:Y:S01]  /*1c00*/  SHF.L.U32 R2, R17, 0x1f, RZ ;  /* 0x0000001f11027819 */ /* 0x002fe200000006ff */
[----:B------:R-:W-:Y:S02]  /*1c10*/  UIADD3.X UR31, UPT, UPT, URZ, UR23, URZ, UP1, !UPT ;  /* 0x00000017ff1f7290 */ /* 0x000fe40008ffe4ff */
[----:B------:R-:W-:Y:S01]  /*1c20*/  UIADD3.X UR29, UPT, UPT, URZ, UR23, URZ, UP0, !UPT ;  /* 0x00000017ff1d7290 */ /* 0x000fe200087fe4ff */
[----:B------:R1:W1:Y:S01]  /*1c30*/  SYNCS.PHASECHK.TRANS64.TRYWAIT P0, [UR8+0x40], R2 ;  /* 0x00004002ff0075a7 */ /* 0x0002620008001108 */
[----:B------:R-:W-:Y:S01]  /*1c40*/  ULEA UR8, UR25, UR4, 0xe ;  /* 0x0000000419087291 */ /* 0x000fe2000f8e70ff */
[----:B------:R-:W-:Y:S01]  /*1c50*/  UMOV UR26, 0x0 ;  /* 0x00000000001a7882 */ /* 0x000fe20000000000 */
[----:B------:R-:W-:-:S02]  /*1c60*/  UMOV UR27, 0x10000000 ;  /* 0x10000000001b7882 */ /* 0x000fc40000000000 */
[----:B------:R-:W-:Y:S01]  /*1c70*/  UIADD3 UR8, UPT, UPT, UR8, 0x18800, URZ ;  /* 0x0001880008087890 */ /* 0x000fe2000fffe0ff */
[----:B------:R-:W-:Y:S01]  /*1c80*/  UMOV UR19, UR35 ;  /* 0x0000002300137c82 */ /* 0x000fe20008000000 */
[----:B------:R-:W-:Y:S01]  /*1c90*/  UMOV UR20, UR36 ;  /* 0x0000002400147c82 */ /* 0x000fe20008000000 */
[----:B------:R-:W-:Y:S01]  /*1ca0*/  UMOV UR12, UR36 ;  /* 0x00000024000c7c82 */ /* 0x000fe20008000000 */
[----:B------:R-:W-:Y:S01]  /*1cb0*/  UMOV UR9, UR17 ;  /* 0x0000001100097c82 */ /* 0x000fe20008000000 */
[----:B------:R-:W-:Y:S01]  /*1cc0*/  UMOV UR10, UR18 ;  /* 0x00000012000a7c82 */ /* 0x000fe20008000000 */
[----:B------:R1:W-:Y:S01]  /*1cd0*/  UTMALDG.3D [UR16], [UR30], desc[UR26] ;  /* 0x00001a101e0075b4 */ /* 0x0003e20008011000 */
[----:B------:R-:W-:Y:S01]  /*1ce0*/  UIADD3 UR24, UPT, UPT, UR24, 0x1, URZ ;  /* 0x0000000118187890 */ /* 0x000fe2000fffe0ff */
[----:B------:R-:W-:-:S03]  /*1cf0*/  UMOV UR25, UR6 ;  /* 0x0000000600197c82 */ /* 0x000fc60008000000 */
[----:B------:R-:W-:Y:S01]  /*1d00*/  UISETP.NE.AND UP0, UPT, UR24, UR21, UPT ;  /* 0x000000151800728c */ /* 0x000fe2000bf05270 */
[----:B------:R1:W-:Y:S08]  /*1d10*/  UTMALDG.3D [UR8], [UR28], desc[UR26] ;  /* 0x00001a081c0075b4 */ /* 0x0003f00008011000 */
[----:B------:R-:W-:Y:S05]  /*1d20*/  BRA.U UP0, `(.L_x_31) ;  /* 0xfffffffd005c7547 */ /* 0x000fea000b83ffff */
.L_x_26:
[C---:B-1----:R-:W-:Y:S01]  /*1d30*/  LEA R2, R16.reuse, UR4, 0x3 ;  /* 0x0000000410027c11 */ /* 0x042fe2000f8e18ff */
[----:B------:R-:W-:Y:S01]  /*1d40*/  NOP ;  /* 0x0000000000007918 */ /* 0x000fe20000000000 */
[----:B--2---:R-:W-:Y:S02]  /*1d50*/  SHF.L.U32 R3, R13, 0x1f, RZ ;  /* 0x0000001f0d037819 */ /* 0x004fe400000006ff */
[----:B------:R-:W-:Y:S02]  /*1d60*/  LEA R4, R16, UR4, 0x4 ;  /* 0x0000000410047c11 */ /* 0x000fe4000f8e20ff */
[----:B------:R-:W1:Y:S02]  /*1d70*/  SYNCS.PHASECHK.TRANS64.TRYWAIT P0, [R2+URZ+0xd0], R3 ;  /* 0x0000d003020075a7 */ /* 0x000e6400080011ff */
[----:B-1----:R-:W-:Y:S05]  /*1d80*/  @!P0 BRA `(.L_x_32) ;  /* 0x0000006000288947 */ /* 0x002fea0003800000 */
.L_x_138:
[----:B------:R-:W2:Y:S01]  /*1d90*/  LDS.128 R4, [R4+0x160] ;  /* 0x0001600004047984 */ /* 0x000ea20000000c00 */
[----:B---3--:R-:W-:Y:S01]  /*1da0*/  ISETP.GE.AND P0, PT, R26, 0x1, PT ;  /* 0x000000011a00780c */ /* 0x008fe20003f06270 */
[----:B-1----:R-:W-:Y:S01]  /*1db0*/  VIADD R2, R2, 0xe0 ;  /* 0x000000e002027836 */ /* 0x002fe20000000000 */
[----:B------:R-:W-:Y:S01]  /*1dc0*/  @!PT LDS RZ, [RZ] ;  /* 0x00000000fffff984 */ /* 0x000fe20000000800 */
[----:B------:R-:W-:Y:S01]  /*1dd0*/  @!PT LDS RZ, [RZ] ;  /* 0x00000000fffff984 */ /* 0x000fe20000000800 */
[----:B------:R-:W-:Y:S01]  /*1de0*/  @!PT LDS RZ, [RZ] ;  /* 0x00000000fffff984 */ /* 0x000fe20000000800 */
[----:B------:R-:W-:Y:S01]  /*1df0*/  @!PT LDS RZ, [RZ] ;  /* 0x00000000fffff984 */ /* 0x000fe20000000800 */
[----:B------:R1:W-:Y:S06]  /*1e00*/  MEMBAR.ALL.CTA ;  /* 0x0000000000007992 */ /* 0x0003ec0000008000 */
[----:B-1----:R-:W1:Y:S01]  /*1e10*/  FENCE.VIEW.ASYNC.S ;  /* 0x00000000000073c6 */ /* 0x002e620000000000 */
[----:B------:R-:W-:-:S04]  /*1e20*/  PRMT R2, RZ, 0x654, R2 ;  /* 0x00000654ff027816 */ /* 0x000fc80000000002 */
[----:B-1----:R1:W-:Y:S01]  /*1e30*/  SYNCS.ARRIVE.TRANS64.RED.A1T0 RZ, [R2+URZ], RZ ;  /* 0x000000ff02ff79a7 */ /* 0x0023e200081004ff */
[----:B--2---:R-:W-:-:S13]  /*1e40*/  LOP3.LUT P2, RZ, R6, 0x1, RZ, 0xc0, !PT ;  /* 0x0000000106ff7812 */ /* 0x004fda000784c0ff */
[----:B------:R-:W-:Y:S01]  /*1e50*/  @P2 SHF.R.U32.HI R3, RZ, 0x10, R5 ;  /* 0x00000010ff032819 */ /* 0x000fe20000011605 */
[----:B------:R-:W-:Y:S01]  /*1e60*/  VOTEU.ANY UP0, P2 ;  /* 0x0000000000ff7886 */ /* 0x000fe20001000100 */
[----:B------:R-:W-:Y:S02]  /*1e70*/  @P2 MOV R10, R4 ;  /* 0x00000004000a2202 */ /* 0x000fe40000000f00 */
[----:B------:R-:W-:Y:S02]  /*1e80*/  @P2 R2UR.BROADCAST UR8, R3 ;  /* 0x00000000030822ca */ /* 0x000fe400008e0000 */
[----:B------:R-:W-:-:S11]  /*1e90*/  @P2 LOP3.LUT R9, R5, 0xffff, RZ, 0xc0, !PT ;  /* 0x0000ffff05092812 */ /* 0x000fd600078ec0ff */
[----:B------:R-:W-:Y:S01]  /*1ea0*/  @UP0 UMOV UR36, UR8 ;  /* 0x0000000800240c82 */ /* 0x000fe20008000000 */
[----:B-1----:R-:W-:Y:S05]  /*1eb0*/  @!P0 BRA `(.L_x_33) ;  /* 0x0000000000b88947 */ /* 0x002fea0003800000 */
[----:B------:R-:W4:Y:S01]  /*1ec0*/  LDC.64 R4, c[0x0][0xb18] ;  /* 0x0002c600ff047b82 */ /* 0x000f220000000a00 */
[----:B------:R-:W-:-:S07]  /*1ed0*/  ISETP.NE.AND P3, PT, R26, 0x1, PT ;  /* 0x000000011a00780c */ /* 0x000fce0003f65270 */
[----:B------:R-:W1:Y:S08]  /*1ee0*/  LDC.64 R6, c[0x0][0xb10] ;  /* 0x0002c400ff067b82 */ /* 0x000e700000000a00 */
[----:B------:R-:W2:Y:S08]  /*1ef0*/  LDC R14, c[0x0][0xb20] ;  /* 0x0002c800ff0e7b82 */ /* 0x000eb00000000800 */
[----:B------:R-:W3:Y:S01]  /*1f00*/  LDC R15, c[0x0][0xb0c] ;  /* 0x0002c300ff0f7b82 */ /* 0x000ee20000000800 */
[----:B----4-:R-:W-:Y:S01]  /*1f10*/  IMAD.HI.U32 R19, R0, R5, RZ ;  /* 0x0000000500137227 */ /* 0x010fe200078e00ff */
[----:B------:R-:W-:-:S03]  /*1f20*/  ISETP.NE.AND P0, PT, R4, 0x1, PT ;  /* 0x000000010400780c */ /* 0x000fc60003f05270 */
[----:B------:R-:W-:-:S03]  /*1f30*/  IMAD.HI.U32 R5, R9, R5, RZ ;  /* 0x0000000509057227 */ /* 0x000fc600078e00ff */
[----:B------:R-:W4:Y:S01]  /*1f40*/  LDC.64 R2, c[0x0][0xb28] ;  /* 0x0002ca00ff027b82 */ /* 0x000f220000000a00 */
[----:B-1----:R-:W-:-:S04]  /*1f50*/  IMAD.HI.U32 R20, R8, R6, RZ ;  /* 0x0000000608147227 */ /* 0x002fc800078e00ff */
[----:B------:R-:W-:Y:S01]  /*1f60*/  IMAD.HI.U32 R21, R10, R6, RZ ;  /* 0x000000060a157227 */ /* 0x000fe200078e00ff */
[----:B------:R-:W-:Y:S02]  /*1f70*/  SHF.R.U32.HI R20, RZ, R7, R20 ;  /* 0x00000007ff147219 */ /* 0x000fe40000011614 */
[-C--:B--2---:R-:W-:Y:S02]  /*1f80*/  SHF.R.U32.HI R19, RZ, R14.reuse, R19 ;  /* 0x0000000eff137219 */ /* 0x084fe40000011613 */
[----:B------:R-:W-:Y:S02]  /*1f90*/  SHF.R.U32.HI R5, RZ, R14, R5 ;  /* 0x0000000eff057219 */ /* 0x000fe40000011605 */
[----:B------:R-:W-:Y:S02]  /*1fa0*/  SEL R19, R0, R19, !P0 ;  /* 0x0000001300137207 */ /* 0x000fe40004000000 */
[----:B------:R-:W-:Y:S02]  /*1fb0*/  SHF.R.U32.HI R21, RZ, R7, R21 ;  /* 0x00000007ff157219 */ /* 0x000fe40000011615 */
[----:B---3--:R-:W-:-:S02]  /*1fc0*/  ISETP.NE.AND P1, PT, R15, 0x1, PT ;  /* 0x000000010f00780c */ /* 0x008fc40003f25270 */
[----:B------:R-:W-:Y:S02]  /*1fd0*/  SEL R5, R9, R5, !P0 ;  /* 0x0000000509057207 */ /* 0x000fe40004000000 */
[----:B------:R-:W-:Y:S02]  /*1fe0*/  SEL R20, R8, R20, !P1 ;  /* 0x0000001408147207 */ /* 0x000fe40004800000 */
[----:B------:R-:W-:Y:S01]  /*1ff0*/  SEL R21, R10, R21, !P1 ;  /* 0x000000150a157207 */ /* 0x000fe20004800000 */
[----:B----4-:R-:W-:-:S04]  /*2000*/  IMAD.HI.U32 R18, R19, R2, RZ ;  /* 0x0000000213127227 */ /* 0x010fc800078e00ff */
        /* <DEDUP_REMOVED lines=10> */
[----:B------:R-:W-:-:S04]  /*20b0*/  @!P0 IMAD.HI.U32 R7, R21, R2, RZ ;  /* 0x0000000215078227 */ /* 0x000fc800078e00ff */
[----:B------:R-:W-:Y:S01]  /*20c0*/  IMAD.MOV R2, RZ, RZ, -R6 ;  /* 0x000000ffff027224 */ /* 0x000fe200078e0a06 */
[----:B------:R-:W-:Y:S02]  /*20d0*/  @!P0 SHF.R.U32.HI R3, RZ, R3, R7 ;  /* 0x00000003ff038219 */ /* 0x000fe40000011607 */
[----:B------:R-:W-:Y:S01]  /*20e0*/  IADD3 R7, PT, PT, -R5, RZ, RZ ;  /* 0x000000ff05077210 */ /* 0x000fe20007ffe1ff */
[----:B------:R-:W-:Y:S01]  /*20f0*/  IMAD R2, R26, R2, R5 ;  /* 0x000000021a027224 */ /* 0x000fe200078e0205 */
        /* <DEDUP_REMOVED lines=10> */
.L_x_33:
[----:B------:R-:W1:Y:S02]  /*21a0*/  LDCU UR8, c[0x0][0xb30] ;  /* 0x00016600ff0877ac */ /* 0x000e640008000800 */
[----:B-1----:R-:W-:-:S09]  /*21b0*/  UISETP.NE.AND UP0, UPT, UR8, 0x1, UPT ;  /* 0x000000010800788c */ /* 0x002fd2000bf05270 */
[----:B------:R-:W-:Y:S05]  /*21c0*/  BRA.U UP0, `(.L_x_34) ;  /* 0x0000000100407547 */ /* 0x000fea000b800000 */
[----:B------:R-:W1:Y:S08]  /*21d0*/  LDC.64 R4, c[0x0][0xb10] ;  /* 0x0002c400ff047b82 */ /* 0x000e700000000a00 */
[----:B------:R-:W2:Y:S08]  /*21e0*/  LDC.64 R2, c[0x0][0xb18] ;  /* 0x0002c600ff027b82 */ /* 0x000eb00000000a00 */
[----:B------:R-:W3:Y:S08]  /*21f0*/  LDC R6, c[0x0][0xb20] ;  /* 0x0002c800ff067b82 */ /* 0x000ef00000000800 */
[----:B------:R-:W4:Y:S01]  /*2200*/  LDC R7, c[0x0][0xb0c] ;  /* 0x0002c300ff077b82 */ /* 0x000f220000000800 */
[----:B-1----:R-:W-:-:S05]  /*2210*/  IMAD.HI.U32 R4, R10, R4, RZ ;  /* 0x000000040a047227 */ /* 0x002fca00078e00ff */
[----:B------:R-:W-:Y:S01]  /*2220*/  SHF.R.U32.HI R4, RZ, R5, R4 ;  /* 0x00000005ff047219 */ /* 0x000fe20000011604 */
[----:B--2---:R-:W-:Y:S01]  /*2230*/  IMAD.HI.U32 R3, R9, R3, RZ ;  /* 0x0000000309037227 */ /* 0x004fe200078e00ff */
[----:B------:R-:W-:-:S04]  /*2240*/  ISETP.NE.AND P0, PT, R2, 0x1, PT ;  /* 0x000000010200780c */ /* 0x000fc80003f05270 */
[----:B---3--:R-:W-:-:S04]  /*2250*/  SHF.R.U32.HI R3, RZ, R6, R3 ;  /* 0x00000006ff037219 */ /* 0x008fc80000011603 */
[----:B------:R-:W-:Y:S02]  /*2260*/  SEL R3, R9, R3, !P0 ;  /* 0x0000000309037207 */ /* 0x000fe40004000000 */
[----:B----4-:R-:W-:-:S04]  /*2270*/  ISETP.NE.AND P1, PT, R7, 0x1, PT ;  /* 0x000000010700780c */ /* 0x010fc80003f25270 */
[----:B------:R-:W-:-:S05]  /*2280*/  SEL R4, R10, R4, !P1 ;  /* 0x000000040a047207 */ /* 0x000fca0004800000 */
[----:B------:R-:W-:Y:S02]  /*2290*/  IMAD.IADD R5, R3, 0x1, -R4 ;  /* 0x0000000103057824 */ /* 0x000fe400078e0a04 */
[----:B------:R-:W-:Y:S02]  /*22a0*/  IMAD.IADD R3, R4, 0x1, -R3 ;  /* 0x0000000104037824 */ /* 0x000fe400078e0a03 */
[----:B------:R-:W-:Y:S02]  /*22b0*/  IMAD R10, R5, R7, R10 ;  /* 0x00000007050a7224 */ /* 0x000fe400078e020a */
[----:B------:R-:W-:-:S07]  /*22c0*/  IMAD R9, R3, R2, R9 ;  /* 0x0000000203097224 */ /* 0x000fce00078e0209 */
.L_x_34:
[----:B------:R-:W-:Y:S01]  /*22d0*/  VIADD R16, R16, 0x1 ;  /* 0x0000000110107836 */ /* 0x000fe20000000000 */
[----:B------:R-:W-:Y:S01]  /*22e0*/  PLOP3.LUT P1, PT, PT, PT, PT, 0x80, 0x8 ;  /* 0x000000000008781c */ /* 0x000fe20003f2f070 */
[----:B------:R-:W-:Y:S02]  /*22f0*/  IMAD.IADD R15, R10, 0x1, R63 ;  /* 0x000000010a0f7824 */ /* 0x000fe400078e023f */
[----:B------:R-:W-:Y:S01]  /*2300*/  IMAD.IADD R14, R9, 0x1, R62 ;  /* 0x00000001090e7824 */ /* 0x000fe200078e023e */
[----:B------:R-:W-:-:S04]  /*2310*/  ISETP.NE.AND P0, PT, R16, 0x2, PT ;  /* 0x000000021000780c */ /* 0x000fc80003f05270 */
[----:B------:R-:W-:Y:S02]  /*2320*/  SEL R2, RZ, 0x1, P0 ;  /* 0x00000001ff027807 */ /* 0x000fe40000000000 */
[----:B------:R-:W-:Y:S02]  /*2330*/  SEL R16, R16, RZ, P0 ;  /* 0x000000ff10107207 */ /* 0x000fe40000000000 */
[----:B------:R-:W-:Y:S01]  /*2340*/  LOP3.LUT R13, R13, R2, RZ, 0x3c, !PT ;  /* 0x000000020d0d7212 */ /* 0x000fe200078e3cff */
[----:B------:R-:W-:Y:S06]  /*2350*/  @P2 BRA `(.L_x_35) ;  /* 0xfffffff000982947 */ /* 0x000fec000383ffff */
[----:B------:R-:W-:Y:S01]  /*2360*/  UIADD3 UR4, UPT, UPT, UR4, 0x40, URZ ;  /* 0x0000004004047890 */ /* 0x000fe2000fffe0ff */
[----:B------:R-:W-:-:S03]  /*2370*/  SHF.L.U32 R2, R17, 0x1f, RZ ;  /* 0x0000001f11027819 */ /* 0x000fc600000006ff */
[----:B------:R-:W-:-:S09]  /*2380*/  ULEA UR5, UR6, UR4, 0x3 ;  /* 0x0000000406057291 */ /* 0x000fd2000f8e18ff */
[----:B------:R-:W1:Y:S02]  /*2390*/  SYNCS.PHASECHK.TRANS64.TRYWAIT P0, [UR5], R2 ;  /* 0x00000002ff0075a7 */ /* 0x000e640008001105 */
[----:B-1----:R-:W-:Y:S05]  /*23a0*/  @!P0 BRA `(.L_x_36) ;  /* 0x0000005800b48947 */ /* 0x002fea0003800000 */
.L_x_140:
[----:B------:R-:W-:-:S04]  /*23b0*/  UIADD3 UR6, UPT, UPT, UR6, 0x1, URZ ;  /* 0x0000000106067890 */ /* 0x000fc8000fffe0ff */
[----:B------:R-:W-:-:S04]  /*23c0*/  UISETP.NE.AND UP0, UPT, UR6, 0x8, UPT ;  /* 0x000000080600788c */ /* 0x000fc8000bf05270 */
[----:B------:R-:W-:Y:S02]  /*23d0*/  USEL UR7, URZ, 0x1, UP0 ;  /* 0x00000001ff077887 */ /* 0x000fe40008000000 */
[----:B------:R-:W-:-:S04]  /*23e0*/  USEL UR6, UR6, URZ, UP0 ;  /* 0x000000ff06067287 */ /* 0x000fc80008000000 */
[----:B------:R-:W-:Y:S01]  /*23f0*/  ULEA UR5, UR6, UR4, 0x3 ;  /* 0x0000000406057291 */ /* 0x000fe2000f8e18ff */
[----:B-1----:R-:W-:-:S04]  /*2400*/  LOP3.LUT R2, R17, UR7, RZ, 0x3c, !PT ;  /* 0x0000000711027c12 */ /* 0x002fc8000f8e3cff */
[----:B------:R-:W-:-:S04]  /*2410*/  SHF.L.U32 R3, R2, 0x1f, RZ ;  /* 0x0000001f02037819 */ /* 0x000fc800000006ff */
[----:B------:R-:W1:Y:S02]  /*2420*/  SYNCS.PHASECHK.TRANS64.TRYWAIT P0, [UR5], R3 ;  /* 0x00000003ff0075a7 */ /* 0x000e640008001105 */
[----:B-1----:R-:W-:Y:S05]  /*2430*/  @!P0 BRA `(.L_x_37) ;  /* 0x0000005800a88947 */ /* 0x002fea0003800000 */
.L_x_142:
[----:B------:R-:W-:-:S04]  /*2440*/  UIADD3 UR6, UPT, UPT, UR6, 0x1, URZ ;  /* 0x0000000106067890 */ /* 0x000fc8000fffe0ff */
[----:B------:R-:W-:-:S04]  /*2450*/  UISETP.NE.AND UP0, UPT, UR6, 0x8, UPT ;  /* 0x000000080600788c */ /* 0x000fc8000bf05270 */
[----:B------:R-:W-:Y:S02]  /*2460*/  USEL UR7, URZ, 0x1, UP0 ;  /* 0x00000001ff077887 */ /* 0x000fe40008000000 */
[----:B------:R-:W-:-:S04]  /*2470*/  USEL UR6, UR6, URZ, UP0 ;  /* 0x000000ff06067287 */ /* 0x000fc80008000000 */
[----:B------:R-:W-:Y:S01]  /*2480*/  ULEA UR5, UR6, UR4, 0x3 ;  /* 0x0000000406057291 */ /* 0x000fe2000f8e18ff */
[----:B------:R-:W-:-:S04]  /*2490*/  LOP3.LUT R2, R2, UR7, RZ, 0x3c, !PT ;  /* 0x0000000702027c12 */ /* 0x000fc8000f8e3cff */
[----:B-1----:R-:W-:-:S04]  /*24a0*/  SHF.L.U32 R3, R2, 0x1f, RZ ;  /* 0x0000001f02037819 */ /* 0x002fc800000006ff */
[----:B------:R-:W1:Y:S02]  /*24b0*/  SYNCS.PHASECHK.TRANS64.TRYWAIT P0, [UR5], R3 ;  /* 0x00000003ff0075a7 */ /* 0x000e640008001105 */
[----:B-1----:R-:W-:Y:S05]  /*24c0*/  @!P0 BRA `(.L_x_38) ;  /* 0x00000058009c8947 */ /* 0x002fea0003800000 */
.L_x_144:
        /* <DEDUP_REMOVED lines=9> */
.L_x_146:
        /* <DEDUP_REMOVED lines=9> */
.L_x_148:
        /* <DEDUP_REMOVED lines=9> */
.L_x_150:
        /* <DEDUP_REMOVED lines=9> */
.L_x_152:
[----:B------:R-:W-:-:S04]  /*2710*/  UIADD3 UR6, UPT, UPT, UR6, 0x1, URZ ;  /* 0x0000000106067890 */ /* 0x000fc8000fffe0ff */
[----:B------:R-:W-:-:S04]  /*2720*/  UISETP.NE.AND UP0, UPT, UR6, 0x8, UPT ;  /* 0x000000080600788c */ /* 0x000fc8000bf05270 */
[----:B------:R-:W-:Y:S02]  /*2730*/  USEL UR5, URZ, 0x1, UP0 ;  /* 0x00000001ff057887 */ /* 0x000fe40008000000 */
[----:B------:R-:W-:-:S04]  /*2740*/  USEL UR6, UR6, URZ, UP0 ;  /* 0x000000ff06067287 */ /* 0x000fc80008000000 */
[----:B------:R-:W-:Y:S01]  /*2750*/  ULEA UR6, UR6, UR4, 0x3 ;  /* 0x0000000406067291 */ /* 0x000fe2000f8e18ff */
[----:B------:R-:W-:-:S04]  /*2760*/  LOP3.LUT R2, R2, UR5, RZ, 0x3c, !PT ;  /* 0x0000000502027c12 */ /* 0x000fc8000f8e3cff */
[----:B------:R-:W-:Y:S01]  /*2770*/  SHF.L.U32 R2, R2, 0x1f, RZ ;  /* 0x0000001f02027819 */ /* 0x000fe200000006ff */
[----:B-1--4-:R-:W-:-:S07]  /*2780*/  IMAD.U32 R0, RZ, RZ, UR6 ;  /* 0x00000006ff007e24 */ /* 0x012fce000f8e00ff */
.L_x_43:
[----:B-1----:R1:W2:Y:S02]  /*2790*/  SYNCS.PHASECHK.TRANS64.TRYWAIT P0, [R0+URZ], R2 ;  /* 0x00000002000075a7 */ /* 0x0022a400080011ff */
[----:B--2---:R-:W-:Y:S05]  /*27a0*/  @!P0 NANOSLEEP.SYNCS 0x989680 ;  /* 0x009896800000895d */ /* 0x004fea0003900000 */
[----:B------:R-:W2:Y:S02]  /*27b0*/  @!P0 SYNCS.PHASECHK.TRANS64 P0, [R0+URZ], R2 ;  /* 0x00000002000085a7 */ /* 0x000ea400080010ff */
[----:B--2---:R-:W-:Y:S05]  /*27c0*/  @P0 EXIT ;  /* 0x000000000000094d */ /* 0x004fea0003800000 */
[----:B------:R-:W-:Y:S05]  /*27d0*/  BRA `(.L_x_43) ;  /* 0xfffffffc00ec7947 */ /* 0x000fea000383ffff */
.L_x_17:
[----:B------:R-:W-:-:S04]  /*27e0*/  UISETP.NE.AND UP1, UPT, UR37, URZ, UPT ;  /* 0x000000ff2500728c */ /* 0x000fc8000bf25270 */
[----:B------:R-:W-:-:S09]  /*27f0*/  UISETP.NE.OR UP1, UPT, UR8, 0x1, UP1 ;  /* 0x000000010800788c */ /* 0x000fd20008f25670 */
[----:B------:R-:W-:Y:S05]  /*2800*/  BRA.U UP1, `(.L_x_44) ;  /* 0x0000000501487547 */ /* 0x000fea000b800000 */
[----:B------:R-:W-:Y:S01]  /*2810*/  ISETP.NE.AND P2, PT, R2, RZ, PT ;  /* 0x000000ff0200720c */ /* 0x000fe20003f45270 */
[----:B------:R-:W-:Y:S01]  /*2820*/  IMAD.MOV.U32 R12, RZ, RZ, 0x1 ;  /* 0x00000001ff0c7424 */ /* 0x000fe200078e00ff */
[----:B------:R-:W-:Y:S02]  /*2830*/  CS2R R10, SRZ ;  /* 0x00000000000a7805 */ /* 0x000fe4000001ff00 */
[----:B------:R-:W-:Y:S01]  /*2840*/  CS2R R8, SRZ ;  /* 0x0000000000087805 */ /* 0x000fe2000001ff00 */
[----:B------:R-:W-:Y:S01]  /*2850*/  UMOV UR4, 0x400 ;  /* 0x0000040000047882 */ /* 0x000fe20000000000 */
[----:B------:R-:W-:Y:S01]  /*2860*/  UMOV UR6, URZ ;  /* 0x000000ff00067c82 */ /* 0x000fe20008000000 */
[----:B------:R-:W-:-:S12]  /*2870*/  ULEA UR37, UR37, UR4, 0x18 ;  /* 0x0000000425257291 */ /* 0x000fd8000f8ec0ff */
.L_x_48:
[----:B------:R-:W-:Y:S02]  /*2880*/  LEA R0, R8, UR37, 0x3 ;  /* 0x0000002508007c11 */ /* 0x000fe4000f8e18ff */
[----:B------:R-:W-:-:S03]  /*2890*/  SHF.L.U32 R4, R9, 0x1f, RZ ;  /* 0x0000001f09047819 */ /* 0x000fc600000006ff */
[----:B------:R-:W-:Y:S01]  /*28a0*/  VIADD R5, R0, 0x140 ;  /* 0x0000014000057836 */ /* 0x000fe20000000000 */
[----:B------:R-:W1:Y:S02]  /*28b0*/  SYNCS.PHASECHK.TRANS64.TRYWAIT P0, [R0+URZ+0x130], R4 ;  /* 0x00013004000075a7 */ /* 0x000e6400080011ff */
[----:B-1----:R-:W-:Y:S05]  /*28c0*/  @!P0 BRA `(.L_x_45) ;  /* 0x0000005800148947 */ /* 0x002fea0003800000 */
.L_x_153:
[----:B------:R-:W-:Y:S01]  /*28d0*/  ULEA UR5, UR6, UR37, 0x3 ;  /* 0x0000002506057291 */ /* 0x000fe2000f8e18ff */
[----:B-1----:R-:W-:Y:S01]  /*28e0*/  PRMT R0, RZ, 0x654, R5 ;  /* 0x00000654ff007816 */ /* 0x002fe20000000005 */
[----:B------:R-:W-:Y:S01]  /*28f0*/  @!P2 IMAD.MOV.U32 R4, RZ, RZ, 0x10 ;  /* 0x00000010ff04a424 */ /* 0x000fe200078e00ff */
[----:B------:R-:W-:Y:S01]  /*2900*/  SHF.L.U32 R5, R12, 0x1f, RZ ;  /* 0x0000001f0c057819 */ /* 0x000fe200000006ff */
[----:B------:R-:W-:Y:S01]  /*2910*/  UIADD3 UR4, UPT, UPT, UR5, 0xd0, URZ ;  /* 0x000000d005047890 */ /* 0x000fe2000fffe0ff */
[----:B------:R1:W-:Y:S05]  /*2920*/  SYNCS.ARRIVE.TRANS64.RED.A1T0 RZ, [R0+URZ], RZ ;  /* 0x000000ff00ff79a7 */ /* 0x0003ea00081004ff */
[----:B------:R-:W-:Y:S01]  /*2930*/  IMAD.U32 R6, RZ, RZ, UR4 ;  /* 0x00000004ff067e24 */ /* 0x000fe2000f8e00ff */
[----:B------:R-:W2:Y:S04]  /*2940*/  SYNCS.PHASECHK.TRANS64.TRYWAIT P0, [UR5+0xe0], R5 ;  /* 0x0000e005ff0075a7 */ /* 0x000ea80008001105 */
[----:B------:R-:W-:Y:S01]  /*2950*/  PRMT R6, R2, 0x654, R6 ;  /* 0x0000065402067816 */ /* 0x000fe20000000006 */
[----:B-12---:R-:W-:Y:S06]  /*2960*/  @!P0 BRA `(.L_x_46) ;  /* 0x0000005800008947 */ /* 0x006fec0003800000 */
.L_x_155:
[----:B------:R-:W-:Y:S01]  /*2970*/  ULEA UR4, UR6, UR37, 0x4 ;  /* 0x0000002506047291 */ /* 0x000fe2000f8e20ff */
[----:B------:R-:W-:Y:S01]  /*2980*/  SEL R3, R6, R3, !P2 ;  /* 0x0000000306037207 */ /* 0x000fe20005000000 */
[----:B------:R-:W-:Y:S01]  /*2990*/  UIADD3 UR5, UPT, UPT, UR5, 0xd0, URZ ;  /* 0x000000d005057890 */ /* 0x000fe2000fffe0ff */
[----:B-1----:R-:W-:Y:S01]  /*29a0*/  LEA R0, R11, UR37, 0x3 ;  /* 0x000000250b007c11 */ /* 0x002fe2000f8e18ff */
[----:B------:R-:W-:Y:S01]  /*29b0*/  UIADD3 UR4, UPT, UPT, UR4, 0x160, URZ ;  /* 0x0000016004047890 */ /* 0x000fe2000fffe0ff */
[----:B------:R1:W-:Y:S01]  /*29c0*/  @!P2 SYNCS.ARRIVE.TRANS64.RED RZ, [R3+URZ], R4 ;  /* 0x0000000403ffa9a7 */ /* 0x0003e200080004ff */
[----:B------:R-:W-:Y:S01]  /*29d0*/  UIADD3 UR6, UPT, UPT, UR6, 0x1, URZ ;  /* 0x0000000106067890 */ /* 0x000fe2000fffe0ff */
[----:B------:R-:W-:-:S03]  /*29e0*/  VIADD R8, R8, 0x1 ;  /* 0x0000000108087836 */ /* 0x000fc60000000000 */
[----:B------:R-:W-:Y:S02]  /*29f0*/  UISETP.NE.AND UP0, UPT, UR6, 0x2, UPT ;  /* 0x000000020600788c */ /* 0x000fe4000bf05270 */
[----:B------:R-:W-:Y:S01]  /*2a00*/  ISETP.NE.AND P0, PT, R8, 0x2, PT ;  /* 0x000000020800780c */ /* 0x000fe20003f05270 */
[----:B------:R-:W-:Y:S06]  /*2a10*/  UGETNEXTWORKID.BROADCAST [UR4], [UR5] ;  /* 0x00000000040073ca */ /* 0x000fec0008000100 */
[----:B------:R-:W-:Y:S02]  /*2a20*/  USEL UR4, URZ, 0x1, UP0 ;  /* 0x00000001ff047887 */ /* 0x000fe40008000000 */
[----:B------:R-:W-:-:S04]  /*2a30*/  USEL UR6, UR6, URZ, UP0 ;  /* 0x000000ff06067287 */ /* 0x000fc80008000000 */
[----:B------:R-:W-:Y:S02]  /*2a40*/  LOP3.LUT R12, R12, UR4, RZ, 0x3c, !PT ;  /* 0x000000040c0c7c12 */ /* 0x000fe4000f8e3cff */
[----:B-1----:R-:W-:-:S04]  /*2a50*/  SHF.L.U32 R4, R10, 0x1f, RZ ;  /* 0x0000001f0a047819 */ /* 0x002fc800000006ff */
[----:B------:R-:W1:Y:S02]  /*2a60*/  SYNCS.PHASECHK.TRANS64.TRYWAIT P1, [R0+URZ+0xd0], R4 ;  /* 0x0000d004000075a7 */ /* 0x000e6400080211ff */
[----:B-1----:R-:W-:Y:S05]  /*2a70*/  @!P1 BRA `(.L_x_47) ;  /* 0x0000005400d49947 */ /* 0x002fea0003800000 */
.L_x_156:
[C---:B-1----:R-:W-:Y:S01]  /*2a80*/  LEA R4, R11.reuse, UR37, 0x4 ;  /* 0x000000250b047c11 */ /* 0x042fe2000f8e20ff */
[----:B------:R-:W-:Y:S01]  /*2a90*/  VIADD R0, R0, 0xe0 ;  /* 0x000000e000007836 */ /* 0x000fe20000000000 */
[----:B------:R-:W-:Y:S01]  /*2aa0*/  SEL R8, R8, RZ, P0 ;  /* 0x000000ff08087207 */ /* 0x000fe20000000000 */
[----:B------:R-:W-:-:S03]  /*2ab0*/  VIADD R11, R11, 0x1 ;  /* 0x000000010b0b7836 */ /* 0x000fc60000000000 */
[----:B------:R-:W1:Y:S01]  /*2ac0*/  LDS.128 R4, [R4+0x160] ;  /* 0x0001600004047984 */ /* 0x000e620000000c00 */
[----:B------:R-:W-:Y:S02]  /*2ad0*/  PRMT R0, RZ, 0x654, R0 ;  /* 0x00000654ff007816 */ /* 0x000fe40000000000 */
[C---:B------:R-:W-:Y:S01]  /*2ae0*/  ISETP.NE.AND P1, PT, R11.reuse, 0x2, PT ;  /* 0x000000020b00780c */ /* 0x040fe20003f25270 */
[----:B------:R-:W-:Y:S01]  /*2af0*/  @!PT LDS RZ, [RZ] ;  /* 0x00000000fffff984 */ /* 0x000fe20000000800 */
[----:B------:R-:W-:Y:S01]  /*2b00*/  @!PT LDS RZ, [RZ] ;  /* 0x00000000fffff984 */ /* 0x000fe20000000800 */
[----:B------:R-:W-:Y:S01]  /*2b10*/  @!PT LDS RZ, [RZ] ;  /* 0x00000000fffff984 */ /* 0x000fe20000000800 */
[----:B------:R-:W-:Y:S01]  /*2b20*/  @!PT LDS RZ, [RZ] ;  /* 0x00000000fffff984 */ /* 0x000fe20000000800 */
[----:B------:R2:W-:Y:S06]  /*2b30*/  MEMBAR.ALL.CTA ;  /* 0x0000000000007992 */ /* 0x0005ec0000008000 */
[----:B--2---:R-:W2:Y:S01]  /*2b40*/  FENCE.VIEW.ASYNC.S ;  /* 0x00000000000073c6 */ /* 0x004ea20000000000 */
[----:B------:R-:W-:Y:S01]  /*2b50*/  SEL R11, R11, RZ, P1 ;  /* 0x000000ff0b0b7207 */ /* 0x000fe20000800000 */
[----:B--2---:R2:W-:Y:S01]  /*2b60*/  SYNCS.ARRIVE.TRANS64.RED.A1T0 RZ, [R0+URZ], RZ ;  /* 0x000000ff00ff79a7 */ /* 0x0045e200081004ff */
[----:B-1----:R-:W-:-:S02]  /*2b70*/  LOP3.LUT P3, RZ, R6, 0x1, RZ, 0xc0, !PT ;  /* 0x0000000106ff7812 */ /* 0x002fc4000786c0ff */
[----:B------:R-:W-:-:S04]  /*2b80*/  SEL R4, RZ, 0x1, P1 ;  /* 0x00000001ff047807 */ /* 0x000fc80000800000 */
[----:B------:R-:W-:Y:S02]  /*2b90*/  LOP3.LUT R10, R10, R4, RZ, 0x3c, !PT ;  /* 0x000000040a0a7212 */ /* 0x000fe400078e3cff */
[----:B--2---:R-:W-:-:S04]  /*2ba0*/  SEL R0, RZ, 0x1, P0 ;  /* 0x00000001ff007807 */ /* 0x004fc80000000000 */
[----:B------:R-:W-:Y:S01]  /*2bb0*/  LOP3.LUT R9, R9, R0, RZ, 0x3c, !PT ;  /* 0x0000000009097212 */ /* 0x000fe200078e3cff */
[----:B------:R-:W-:Y:S06]  /*2bc0*/  @P3 BRA `(.L_x_48) ;  /* 0xfffffffc002c3947 */ /* 0x000fec000383ffff */
[----:B------:R-:W-:Y:S01]  /*2bd0*/  ULEA UR5, UR6, UR37, 0x3 ;  /* 0x0000002506057291 */ /* 0x000fe2000f8e18ff */
[----:B------:R-:W-:-:S08]  /*2be0*/  SHF.L.U32 R2, R12, 0x1f, RZ ;  /* 0x0000001f0c027819 */ /* 0x000fd000000006ff */
[----:B------:R-:W1:Y:S02]  /*2bf0*/  SYNCS.PHASECHK.TRANS64 P0, [UR5+0xe0], R2 ;  /* 0x0000e002ff0075a7 */ /* 0x000e640008001005 */
[----:B-1----:R-:W-:Y:S05]  /*2c00*/  @P0 BRA `(.L_x_49) ;  /* 0x0000000000080947 */ /* 0x002fea0003800000 */
[----:B------:R-:W1:Y:S02]  /*2c10*/  SYNCS.PHASECHK.TRANS64.TRYWAIT P0, [UR5+0xe0], R2 ;  /* 0x0000e002ff0075a7 */ /* 0x000e640008001105 */
[----:B-1----:R-:W-:Y:S05]  /*2c20*/  @!P0 BRA `(.L_x_50) ;  /* 0x00000054007c8947 */ /* 0x002fea0003800000 */
.L_x_49:
[----:B------:R-:W-:-:S04]  /*2c30*/  UIADD3 UR4, UPT, UPT, UR6, 0x1, URZ ;  /* 0x0000000106047890 */ /* 0x000fc8000fffe0ff */
[----:B------:R-:W-:-:S04]  /*2c40*/  UISETP.NE.AND UP0, UPT, UR4, 0x2, UPT ;  /* 0x000000020400788c */ /* 0x000fc8000bf05270 */
[----:B------:R-:W-:Y:S02]  /*2c50*/  USEL UR7, URZ, 0x1, UP0 ;  /* 0x00000001ff077887 */ /* 0x000fe40008000000 */
[----:B------:R-:W-:-:S04]  /*2c60*/  USEL UR4, UR4, URZ, UP0 ;  /* 0x000000ff04047287 */ /* 0x000fc80008000000 */
[----:B------:R-:W-:Y:S01]  /*2c70*/  ULEA UR4, UR4, UR37, 0x3 ;  /* 0x0000002504047291 */ /* 0x000fe2000f8e18ff */
[----:B-1----:R-:W-:-:S04]  /*2c80*/  LOP3.LUT R2, R12, UR7, RZ, 0x3c, !PT ;  /* 0x000000070c027c12 */ /* 0x002fc8000f8e3cff */
[----:B------:R-:W-:-:S04]  /*2c90*/  SHF.L.U32 R0, R2, 0x1f, RZ ;  /* 0x0000001f02007819 */ /* 0x000fc800000006ff */
[----:B------:R-:W1:Y:S02]  /*2ca0*/  SYNCS.PHASECHK.TRANS64 P0, [UR4+0xe0], R0 ;  /* 0x0000e000ff0075a7 */ /* 0x000e640008001004 */
[----:B-1----:R-:W-:Y:S05]  /*2cb0*/  @P0 EXIT ;  /* 0x000000000000094d */ /* 0x002fea0003800000 */
[----:B------:R-:W-:Y:S02]  /*2cc0*/  SHF.L.U32 R2, R2, 0x1f, RZ ;  /* 0x0000001f02027819 */ /* 0x000fe400000006ff */
[----:B------:R-:W-:-:S07]  /*2cd0*/  MOV R0, UR4 ;  /* 0x0000000400007c02 */ /* 0x000fce0008000f00 */
.L_x_51:
[----:B-1----:R1:W2:Y:S02]  /*2ce0*/  SYNCS.PHASECHK.TRANS64.TRYWAIT P0, [R0+URZ+0xe0], R2 ;  /* 0x0000e002000075a7 */ /* 0x0022a400080011ff */
[----:B--2---:R-:W-:Y:S05]  /*2cf0*/  @!P0 NANOSLEEP.SYNCS 0x989680 ;  /* 0x009896800000895d */ /* 0x004fea0003900000 */
[----:B------:R-:W2:Y:S02]  /*2d00*/  @!P0 SYNCS.PHASECHK.TRANS64 P0, [R0+URZ+0xe0], R2 ;  /* 0x0000e002000085a7 */ /* 0x000ea400080010ff */
[----:B--2---:R-:W-:Y:S05]  /*2d10*/  @P0 EXIT ;  /* 0x000000000000094d */ /* 0x004fea0003800000 */
[----:B------:R-:W-:Y:S05]  /*2d20*/  BRA `(.L_x_51) ;  /* 0xfffffffc00ec7947 */ /* 0x000fea000383ffff */
.L_x_44:
[----:B------:R-:W-:-:S09]  /*2d30*/  UISETP.NE.AND UP1, UPT, UR8, URZ, UPT ;  /* 0x000000ff0800728c */ /* 0x000fd2000bf25270 */
[----:B------:R-:W-:Y:S05]  /*2d40*/  BRA.U UP1, `(.L_x_52) ;  /* 0x0000000d01cc7547 */ /* 0x000fea000b800000 */
[----:B------:R-:W-:Y:S01]  /*2d50*/  UMOV UR4, 0x40 ;  /* 0x0000004000047882 */ /* 0x000fe20000000000 */
[----:B------:R-:W-:Y:S01]  /*2d60*/  NOP ;  /* 0x0000000000007918 */ /* 0x000fe20000000000 */
[----:B------:R-:W-:Y:S01]  /*2d70*/  ULEA UR4, UR37, UR4, 0x18 ;  /* 0x0000000425047291 */ /* 0x000fe2000f8ec0ff */
[----:B------:R-:W-:Y:S02]  /*2d80*/  UMOV UR5, 0x400 ;  /* 0x0000040000057882 */ /* 0x000fe40000000000 */
[----:B------:R-:W-:-:S06]  /*2d90*/  ULEA UR37, UR37, UR5, 0x18 ;  /* 0x0000000525257291 */ /* 0x000fcc000f8ec0ff */
[----:B------:R-:W1:Y:S02]  /*2da0*/  LDS.U8 R0, [UR4+0x1c] ;  /* 0x00001c04ff007984 */ /* 0x000e640008000000 */
[----:B-1----:R-:W-:-:S13]  /*2db0*/  ISETP.NE.AND P0, PT, R0, RZ, PT ;  /* 0x000000ff0000720c */ /* 0x002fda0003f05270 */
[----:B------:R-:W-:Y:S05]  /*2dc0*/  @P0 BRA `(.L_x_53) ;  /* 0x0000000000580947 */ /* 0x000fea0003800000 */
[----:B------:R-:W-:-:S13]  /*2dd0*/  ELECT P0, URZ, PT ;  /* 0x0000000000ff782f */ /* 0x000fda0003800000 */
[----:B------:R-:W-:Y:S05]  /*2de0*/  @!P0 BRA `(.L_x_54) ;  /* 0x0000000000608947 */ /* 0x000fea0003800000 */
[----:B------:R-:W-:Y:S01]  /*2df0*/  UMOV UR5, 0x10 ;  /* 0x0000001000057882 */ /* 0x000fe20000000000 */
[----:B------:R-:W-:Y:S01]  /*2e00*/  HFMA2 R0, -RZ, RZ, 0, 5.9604644775390625e-08 ;  /* 0x00000001ff007431 */ /* 0x000fe200000001ff */
[----:B------:R-:W-:-:S03]  /*2e10*/  MOV R2, 0xffff ;  /* 0x0000ffff00027802 */ /* 0x000fc60000000f00 */
[----:B------:R-:W-:Y:S04]  /*2e20*/  DEPBAR.LE SB1, 0x36 ;  /* 0x00009d800000791a */ /* 0x000fe80000000000 */
[----:B------:R-:W1:Y:S02]  /*2e30*/  UTCATOMSWS.FIND_AND_SET.ALIGN UP0, UR5, UR5 ;  /* 0x00000005000575e3 */ /* 0x000e640008000800 */
[----:B-1----:R-:W-:Y:S01]  /*2e40*/  MOV R3, UR5 ;  /* 0x0000000500037c02 */ /* 0x002fe20008000f00 */
[----:B------:R-:W-:Y:S06]  /*2e50*/  BRA.U UP0, `(.L_x_55) ;  /* 0x0000000100187547 */ /* 0x000fec000b800000 */
.L_x_56:
[----:B------:R-:W-:Y:S05]  /*2e60*/  NANOSLEEP 0x64 ;  /* 0x000000640000795d */ /* 0x000fea0003800000 */
[----:B------:R-:W-:-:S05]  /*2e70*/  UMOV UR5, 0x10 ;  /* 0x0000001000057882 */ /* 0x000fca0000000000 */
[----:B------:R-:W-:Y:S04]  /*2e80*/  DEPBAR.LE SB1, 0x36 ;  /* 0x00009d800000791a */ /* 0x000fe80000000000 */
[----:B------:R-:W1:Y:S02]  /*2e90*/  UTCATOMSWS.FIND_AND_SET.ALIGN UP0, UR5, UR5 ;  /* 0x00000005000575e3 */ /* 0x000e640008000800 */
[----:B-1----:R-:W-:Y:S01]  /*2ea0*/  MOV R3, UR5 ;  /* 0x0000000500037c02 */ /* 0x002fe20008000f00 */
[----:B------:R-:W-:Y:S05]  /*2eb0*/  BRA.U !UP0, `(.L_x_56) ;  /* 0xfffffffd08e87547 */ /* 0x000fea000b83ffff */
.L_x_55:
[-C--:B------:R-:W-:Y:S02]  /*2ec0*/  SHF.L.U32 R2, R2, R3.reuse, RZ ;  /* 0x0000000302027219 */ /* 0x080fe400000006ff */
[----:B------:R-:W-:Y:S01]  /*2ed0*/  SHF.L.U32 R0, R0, R3, RZ ;  /* 0x0000000300007219 */ /* 0x000fe200000006ff */
[----:B------:R-:W-:Y:S02]  /*2ee0*/  IMAD.SHL.U32 R3, R3, 0x20, RZ ;  /* 0x0000002003037824 */ /* 0x000fe400078e00ff */
[----:B------:R1:W-:Y:S04]  /*2ef0*/  ATOMS.OR RZ, [UR4+0x14], R2 ;  /* 0x00001402ffff798c */ /* 0x0003e8000b000004 */
[----:B------:R1:W-:Y:S04]  /*2f00*/  ATOMS.OR RZ, [UR4+0x18], R0 ;  /* 0x00001800ffff798c */ /* 0x0003e8000b000004 */
[----:B------:R1:W-:Y:S01]  /*2f10*/  STS [UR37+0x180], R3 ;  /* 0x00018003ff007988 */ /* 0x0003e20008000825 */
[----:B------:R-:W-:Y:S05]  /*2f20*/  BRA `(.L_x_54) ;  /* 0x0000000000107947 */ /* 0x000fea0003800000 */
.L_x_53:
[----:B------:R-:W-:Y:S02]  /*2f30*/  MOV R0, 0xffffffff ;  /* 0xffffffff00007802 */ /* 0x000fe40000000f00 */
[----:B------:R-:W-:-:S03]  /*2f40*/  MOV R2, 0x2f70 ;  /* 0x00002f7000027802 */ /* 0x000fc60000000f00 */
[----:B------:R1:W-:Y:S04]  /*2f50*/  STS [UR37+0x180], R0 ;  /* 0x00018000ff007988 */ /* 0x0003e80008000825 */
[----:B-1-3-5:R-:W-:Y:S05]  /*2f60*/  CALL.REL.NOINC `($__internal_1_$__cuda_sm10x_tcgen05_guardrail_trap_phase_invalid_during_alloc) ;  /* 0x0000005800c47944 */ /* 0x02afea0003c00000 */
.L_x_54:
[----:B------:R-:W-:Y:S05]  /*2f70*/  WARPSYNC.ALL ;  /* 0x0000000000007948 */ /* 0x000fea0003800000 */
[----:B------:R-:W2:Y:S01]  /*2f80*/  S2UR UR5, SR_CgaCtaId ;  /* 0x00000000000579c3 */ /* 0x000ea20000008800 */
[----:B------:R-:W-:Y:S01]  /*2f90*/  UMOV UR4, 0x400 ;  /* 0x0000040000047882 */ /* 0x000fe20000000000 */
[----:B------:R-:W-:-:S06]  /*2fa0*/  NOP ;  /* 0x0000000000007918 */ /* 0x000fcc0000000000 */
[----:B------:R-:W-:Y:S06]  /*2fb0*/  BAR.ARV 0x6, 0xa0 ;  /* 0x0182800000007b1d */ /* 0x000fec0000002000 */
[----:B------:R-:W4:Y:S01]  /*2fc0*/  LDCU UR7, c[0x0][0x38c] ;  /* 0x00007180ff0777ac */ /* 0x000f220008000800 */
[----:B------:R-:W-:Y:S01]  /*2fd0*/  IMAD.MOV.U32 R11, RZ, RZ, 0x1 ;  /* 0x00000001ff0b7424 */ /* 0x000fe200078e00ff */
[----:B------:R-:W-:Y:S01]  /*2fe0*/  CS2R R8, SRZ ;  /* 0x0000000000087805 */ /* 0x000fe2000001ff00 */
[----:B------:R-:W-:Y:S01]  /*2ff0*/  IMAD.MOV.U32 R10, RZ, RZ, RZ ;  /* 0x000000ffff0a7224 */ /* 0x000fe200078e00ff */
[----:B------:R-:W3:Y:S01]  /*3000*/  LDCU UR6, c[0x0][0x38c] ;  /* 0x00007180ff0677ac */ /* 0x000ee20008000800 */
[----:B------:R-:W-:Y:S01]  /*3010*/  UMOV UR15, URZ ;  /* 0x000000ff000f7c82 */ /* 0x000fe20008000000 */
[----:B------:R-:W-:Y:S01]  /*3020*/  UMOV UR14, URZ ;  /* 0x000000ff000e7c82 */ /* 0x000fe20008000000 */
[----:B--2---:R-:W-:Y:S01]  /*3030*/  ULEA UR5, UR5, UR4, 0x18 ;  /* 0x0000000405057291 */ /* 0x004fe2000f8ec0ff */
[----:B------:R-:W-:Y:S01]  /*3040*/  UMOV UR24, 0x0 ;  /* 0x0000000000187882 */ /* 0x000fe20000000000 */
[----:B------:R-:W-:-:S02]  /*3050*/  UMOV UR25, 0x4200910 ;  /* 0x0420091000197882 */ /* 0x000fc40000000000 */
[----:B------:R-:W-:Y:S02]  /*3060*/  UIADD3 UR10, UPT, UPT, UR5, 0x8800, URZ ;  /* 0x00008800050a7890 */ /* 0x000fe4000fffe0ff */
[----:B------:R-:W-:Y:S02]  /*3070*/  UIADD3 UR11, UPT, UPT, UR5, 0x18800, URZ ;  /* 0x00018800050b7890 */ /* 0x000fe4000fffe0ff */
[----:B----4-:R-:W-:Y:S01]  /*3080*/  UIADD3 UR7, UPT, UPT, UR7, 0x1f, URZ ;  /* 0x0000001f07077890 */ /* 0x010fe2000fffe0ff */
[----:B-1----:R-:W1:Y:S01]  /*3090*/  LDS R0, [UR5+0x180] ;  /* 0x00018005ff007984 */ /* 0x002e620008000800 */
[----:B------:R-:W-:Y:S02]  /*30a0*/  USHF.R.U32.HI UR10, URZ, 0x4, UR10 ;  /* 0x00000004ff0a7899 */ /* 0x000fe4000801160a */
[----:B------:R-:W-:Y:S02]  /*30b0*/  USHF.R.S32.HI UR4, URZ, 0x1f, UR7 ;  /* 0x0000001fff047899 */ /* 0x000fe40008011407 */
[----:B------:R-:W-:-:S02]  /*30c0*/  USHF.R.U32.HI UR11, URZ, 0x4, UR11 ;  /* 0x00000004ff0b7899 */ /* 0x000fc4000801160b */
[----:B------:R-:W-:Y:S02]  /*30d0*/  ULEA.HI UR4, UR4, UR7, URZ, 0x5 ;  /* 0x0000000704047291 */ /* 0x000fe4000f8f28ff */
[----:B------:R-:W-:Y:S02]  /*30e0*/  ULOP3.LUT UR10, UR10, 0x3fff, URZ, 0xc0, !UPT ;  /* 0x00003fff0a0a7892 */ /* 0x000fe4000f8ec0ff */
[----:B------:R-:W-:Y:S02]  /*30f0*/  USHF.R.S32.HI UR4, URZ, 0x5, UR4 ;  /* 0x00000005ff047899 */ /* 0x000fe40008011404 */
[----:B------:R-:W-:Y:S02]  /*3100*/  ULOP3.LUT UR11, UR11, 0x3fff, URZ, 0xc0, !UPT ;  /* 0x00003fff0b0b7892 */ /* 0x000fe4000f8ec0ff */
[----:B------:R-:W-:Y:S01]  /*3110*/  UISETP.LT.AND UP0, UPT, UR4, 0x1, UPT ;  /* 0x000000010400788c */ /* 0x000fe2000bf01270 */
[----:B------:R-:W-:Y:S01]  /*3120*/  UMOV UR22, 0x0 ;  /* 0x0000000000167882 */ /* 0x000fe20000000000 */
[----:B------:R-:W-:-:S02]  /*3130*/  UMOV UR23, 0x4200910 ;  /* 0x0420091000177882 */ /* 0x000fc40000000000 */
[----:B------:R-:W-:Y:S02]  /*3140*/  USEL UR9, UR4, 0x1, !UP0 ;  /* 0x0000000104097887 */ /* 0x000fe4000c000000 */
[----:B------:R-:W-:Y:S02]  /*3150*/  ULOP3.LUT UR10, UR10, 0x10000, URZ, 0xfc, !UPT ;  /* 0x000100000a0a7892 */ /* 0x000fe4000f8efcff */
[----:B------:R-:W-:Y:S02]  /*3160*/  ULOP3.LUT UR11, UR11, 0x10000, URZ, 0xfc, !UPT ;  /* 0x000100000b0b7892 */ /* 0x000fe4000f8efcff */
[----:B------:R-:W-:Y:S02]  /*3170*/  UIADD3 UR9, UPT, UPT, -UR9, URZ, URZ ;  /* 0x000000ff09097290 */ /* 0x000fe4000fffe1ff */
[----:B---3--:R-:W-:Y:S01]  /*3180*/  UISETP.GE.AND UP3, UPT, UR6, 0x1, UPT ;  /* 0x000000010600788c */ /* 0x008fe2000bf66270 */
[----:B------:R-:W-:Y:S01]  /*3190*/  UMOV UR20, 0x0 ;  /* 0x0000000000147882 */ /* 0x000fe20000000000 */
[----:B------:R-:W-:Y:S01]  /*31a0*/  UMOV UR21, 0x4200910 ;  /* 0x0420091000157882 */ /* 0x000fe20000000000 */
[----:B------:R-:W-:Y:S01]  /*31b0*/  UMOV UR18, 0x0 ;  /* 0x0000000000127882 */ /* 0x000fe20000000000 */
[----:B------:R-:W-:Y:S01]  /*31c0*/  UMOV UR19, 0x4200910 ;  /* 0x0420091000137882 */ /* 0x000fe20000000000 */
[----:B-1----:R-:W-:-:S15]  /*31d0*/  R2UR UR16, R0 ;  /* 0x00000000001072ca */ /* 0x002fde00000e0000 */
.L_x_63:
[----:B------:R-:W-:Y:S02]  /*31e0*/  LEA R0, R10, UR5, 0x3 ;  /* 0x000000050a007c11 */ /* 0x000fe4000f8e18ff */
[----:B------:R-:W-:Y:S02]  /*31f0*/  SHF.L.U32 R2, R9, 0x1f, RZ ;  /* 0x0000001f09027819 */ /* 0x000fe400000006ff */
[----:B------:R-:W-:Y:S01]  /*3200*/  PLOP3.LUT P0, PT, PT, PT, UP3, 0x80, 0x8 ;  /* 0x000000000008781c */ /* 0x000fe20003f0f038 */
[----:B------:R-:W-:Y:S01]  /*3210*/  VIADD R3, R0, 0xe0 ;  /* 0x000000e000037836 */ /* 0x000fe20000000000 */
[----:B-1----:R-:W1:Y:S02]  /*3220*/  SYNCS.PHASECHK.TRANS64.TRYWAIT P1, [R0+URZ+0xd0], R2 ;  /* 0x0000d002000075a7 */ /* 0x002e6400080211ff */
[----:B-1-3--:R-:W-:Y:S09]  /*3230*/  @!P1 BRA `(.L_x_57) ;  /* 0x0000005000109947 */ /* 0x00aff20003800000 */
.L_x_158:
[----:B------:R-:W-:Y:S01]  /*3240*/  LEA R4, R10, UR5, 0x4 ;  /* 0x000000050a047c11 */ /* 0x000fe2000f8e20ff */
[----:B------:R-:W-:Y:S01]  /*3250*/  @UP3 ULEA UR6, UR14, UR5, 0x3 ;  /* 0x000000050e063291 */ /* 0x000fe2000f8e18ff */
[----:B------:R-:W-:Y:S01]  /*3260*/  PLOP3.LUT P2, PT, PT, PT, PT, 0x80, 0x8 ;  /* 0x000000000008781c */ /* 0x000fe20003f4f070 */
[----:B------:R-:W-:Y:S01]  /*3270*/  ULEA UR7, UR15, UR5, 0x3 ;  /* 0x000000050f077291 */ /* 0x000fe2000f8e18ff */
[----:B------:R-:W-:Y:S02]  /*3280*/  PRMT R3, RZ, 0x654, R3 ;  /* 0x00000654ff037816 */ /* 0x000fe40000000003 */
[----:B------:R-:W2:Y:S01]  /*3290*/  LDS.128 R4, [R4+0x160] ;  /* 0x0001600004047984 */ /* 0x000ea20000000c00 */
[----:B-1----:R-:W-:Y:S02]  /*32a0*/  @P0 SHF.L.U32 R2, R8, 0x1f, RZ ;  /* 0x0000001f08020819 */ /* 0x002fe400000006ff */
[----:B------:R-:W-:Y:S01]  /*32b0*/  SHF.L.U32 R0, R11, 0x1f, RZ ;  /* 0x0000001f0b007819 */ /* 0x000fe200000006ff */
[----:B------:R-:W-:Y:S01]  /*32c0*/  @!PT LDS RZ, [RZ] ;  /* 0x00000000fffff984 */ /* 0x000fe20000000800 */
[----:B------:R-:W-:Y:S01]  /*32d0*/  @!PT LDS RZ, [RZ] ;  /* 0x00000000fffff984 */ /* 0x000fe20000000800 */
[----:B------:R-:W-:Y:S01]  /*32e0*/  @!PT LDS RZ, [RZ] ;  /* 0x00000000fffff984 */ /* 0x000fe20000000800 */
[----:B------:R-:W-:Y:S01]  /*32f0*/  @!PT LDS RZ, [RZ] ;  /* 0x00000000fffff984 */ /* 0x000fe20000000800 */
[----:B------:R1:W-:Y:S06]  /*3300*/  MEMBAR.ALL.CTA ;  /* 0x0000000000007992 */ /* 0x0003ec0000008000 */
[----:B-1----:R-:W1:Y:S02]  /*3310*/  FENCE.VIEW.ASYNC.S ;  /* 0x00000000000073c6 */ /* 0x002e640000000000 */
[----:B-1----:R1:W-:Y:S01]  /*3320*/  SYNCS.ARRIVE.TRANS64.RED.A1T0 RZ, [R3+URZ], RZ ;  /* 0x000000ff03ff79a7 */ /* 0x0023e200081004ff */
[----:B------:R1:W3:Y:S01]  /*3330*/  @P0 SYNCS.PHASECHK.TRANS64.TRYWAIT P2, [UR6], R2 ;  /* 0x00000002ff0005a7 */ /* 0x0002e20008041106 */
[----:B------:R-:W-:Y:S01]  /*3340*/  ULEA.HI UR6, UR15, UR15, URZ, 0x1 ;  /* 0x0000000f0f067291 */ /* 0x000fe2000f8f08ff */
[----:B--2---:R-:W-:-:S03]  /*3350*/  LOP3.LUT P1, RZ, R6, 0x1, RZ, 0xc0, !PT ;  /* 0x0000000106ff7812 */ /* 0x004fc6000782c0ff */
[----:B------:R-:W-:Y:S02]  /*3360*/  USHF.L.U32 UR8, UR6, 0x6, URZ ;  /* 0x0000000606087899 */ /* 0x000fe400080006ff */
[----:B------:R-:W-:Y:S02]  /*3370*/  ULOP3.LUT UR6, UR6, 0xffe, URZ, 0xc0, !UPT ;  /* 0x00000ffe06067892 */ /* 0x000fe4000f8ec0ff */
[----:B------:R-:W-:Y:S02]  /*3380*/  ULOP3.LUT UR8, UR8, 0xffffff80, URZ, 0xc0, !UPT ;  /* 0xffffff8008087892 */ /* 0x000fe4000f8ec0ff */
[----:B------:R-:W-:Y:S02]  /*3390*/  UIADD3 UR6, UPT, UPT, -UR6, UR15, URZ ;  /* 0x0000000f06067290 */ /* 0x000fe4000fffe1ff */
[----:B------:R-:W-:Y:S01]  /*33a0*/  UIADD3 UR8, UPT, UPT, UR16, UR8, URZ ;  /* 0x0000000810087290 */ /* 0x000fe2000fffe0ff */
[----:B------:R-:W2:Y:S03]  /*33b0*/  SYNCS.PHASECHK.TRANS64.TRYWAIT P0, [UR7+0x110], R0 ;  /* 0x00011000ff0075a7 */ /* 0x000ea60008001107 */
[----:B------:R-:W-:Y:S01]  /*33c0*/  ULEA UR8, UR6, UR8, 0x14 ;  /* 0x0000000806087291 */ /* 0x000fe2000f8ea0ff */
[----:B-123--:R-:W-:Y:S11]  /*33d0*/  @!P0 BRA `(.L_x_58) ;  /* 0x0000004c00bc8947 */ /* 0x00eff60003800000 */
.L_x_160:
[----:B------:R-:W-:Y:S01]  /*33e0*/  IADD3 R10, PT, PT, R10, 0x1, RZ ;  /* 0x000000010a0a7810 */ /* 0x000fe20007ffe0ff */
[----:B------:R-:W-:Y:S06]  /*33f0*/  BRA.U !UP3, `(.L_x_59) ;  /* 0x000000010bc07547 */ /* 0x000fec000b800000 */
[----:B------:R-:W-:Y:S01]  /*3400*/  UPLOP3.LUT UP4, UPT, UPT, UPT, UPT, 0x40, 0x4 ;  /* 0x000000000004789c */ /* 0x000fe20003f8e870 */
[----:B------:R-:W-:Y:S01]  /*3410*/  UMOV UR13, UR9 ;  /* 0x00000009000d7c82 */ /* 0x000fe20008000000 */
[----:B------:R-:W-:Y:S01]  /*3420*/  UMOV UR12, UR4 ;  /* 0x00000004000c7c82 */ /* 0x000fe20008000000 */
[----:B------:R-:W-:-:S08]  /*3430*/  UMOV UR17, UR14 ;  /* 0x0000000e00117c82 */ /* 0x000fd00008000000 */
.L_x_62:
[----:B------:R-:W-:Y:S02]  /*3440*/  UIADD3 UR13, UPT, UPT, UR13, 0x1, URZ ;  /* 0x000000010d0d7890 */ /* 0x000fe4000fffe0ff */
[----:B--2---:R-:W-:Y:S02]  /*3450*/  ULEA UR6, UR17, UR5, 0x3 ;  /* 0x0000000511067291 */ /* 0x004fe4000f8e18ff */
[----:B------:R-:W-:Y:S01]  /*3460*/  UISETP.NE.AND UP0, UPT, UR13, URZ, UPT ;  /* 0x000000ff0d00728c */ /* 0x000fe2000bf05270 */
[----:B---3--:R-:W-:Y:S10]  /*3470*/  @P2 BRA `(.L_x_60) ;  /* 0x00000000000c2947 */ /* 0x008ff40003800000 */
[----:B-1----:R-:W-:Y:S04]  /*3480*/  SHF.L.U32 R2, R8, 0x1f, RZ ;  /* 0x0000001f08027819 */ /* 0x002fe800000006ff */
[----:B------:R-:W1:Y:S02]  /*3490*/  SYNCS.PHASECHK.TRANS64.TRYWAIT P0, [UR6], R2 ;  /* 0x00000002ff0075a7 */ /* 0x000e640008001106 */
[----:B-1----:R-:W-:Y:S05]  /*34a0*/  @!P0 BRA `(.L_x_61) ;  /* 0x0000004c00a08947 */ /* 0x002fea0003800000 */
.L_x_60:
[----:B------:R-:W-:Y:S01]  /*34b0*/  UISETP.NE.AND UP1, UPT, UR12, 0x1, UPT ;  /* 0x000000010c00788c */ /* 0x000fe2000bf25270 */
[----:B------:R-:W-:Y:S01]  /*34c0*/  PLOP3.LUT P2, PT, PT, PT, PT, 0x80, 0x8 ;  /* 0x000000000008781c */ /* 0x000fe20003f4f070 */
[----:B------:R-:W-:Y:S02]  /*34d0*/  UIADD3 UR14, UPT, UPT, UR17, 0x1, URZ ;  /* 0x00000001110e7890 */ /* 0x000fe4000fffe0ff */
[----:B------:R-:W-:Y:S02]  /*34e0*/  ULEA UR28, UR17, UR11, 0xa ;  /* 0x0000000b111c7291 */ /* 0x000fe4000f8e50ff */
[----:B------:R-:W-:Y:S01]  /*34f0*/  UISETP.NE.AND UP2, UPT, UR14, 0x8, UPT ;  /* 0x000000080e00788c */ /* 0x000fe2000bf45270 */
[----:B------:R-:W-:Y:S01]  /*3500*/  PLOP3.LUT P0, PT, PT, PT, UP1, 0x80, 0x8 ;  /* 0x000000000008781c */ /* 0x000fe20003f0f018 */
[----:B------:R-:W-:Y:S02]  /*3510*/  UIADD3 UR40, UPT, UPT, UR28, 0x2, URZ ;  /* 0x000000021c287890 */ /* 0x000fe4000fffe0ff */
[----:B------:R-:W-:Y:S02]  /*3520*/  USEL UR27, URZ, 0x1, UP2 ;  /* 0x00000001ff1b7887 */ /* 0x000fe40009000000 */
[----:B------:R-:W-:Y:S02]  /*3530*/  USEL UR14, UR14, URZ, UP2 ;  /* 0x000000ff0e0e7287 */ /* 0x000fe40009000000 */
[----:B------:R-:W-:Y:S02]  /*3540*/  UIADD3 UR36, UPT, UPT, UR28, 0x4, URZ ;  /* 0x000000041c247890 */ /* 0x000fe4000fffe0ff */
[----:B------:R-:W-:Y:S01]  /*3550*/  @UP1 ULEA UR26, UR14, UR5, 0x3 ;  /* 0x000000050e1a1291 */ /* 0x000fe2000f8e18ff */
[----:B------:R-:W-:Y:S01]  /*3560*/  LOP3.LUT R8, R8, UR27, RZ, 0x3c, !PT ;  /* 0x0000001b08087c12 */ /* 0x000fe2000f8e3cff */
[----:B------:R-:W-:Y:S02]  /*3570*/  UIADD3 UR32, UPT, UPT, UR28, 0x6, URZ ;  /* 0x000000061c207890 */ /* 0x000fe4000fffe0ff */
[----:B------:R-:W-:Y:S01]  /*3580*/  UIADD3 UR6, UPT, UPT, UR6, 0x40, URZ ;  /* 0x0000004006067890 */ /* 0x000fe2000fffe0ff */
[----:B-1----:R-:W-:Y:S01]  /*3590*/  @P0 SHF.L.U32 R0, R8, 0x1f, RZ ;  /* 0x0000001f08000819 */ /* 0x002fe200000006ff */
[----:B------:R-:W-:Y:S01]  /*35a0*/  UIADD3 UR12, UPT, UPT, UR12, -0x1, URZ ;  /* 0xffffffff0c0c7890 */ /* 0x000fe2000fffe0ff */
[----:B------:R-:W-:Y:S02]  /*35b0*/  UMOV UR29, 0x40004040 ;  /* 0x40004040001d7882 */ /* 0x000fe40000000000 */
[----:B------:R2:W3:Y:S01]  /*35c0*/  @P0 SYNCS.PHASECHK.TRANS64.TRYWAIT P2, [UR26], R0 ;  /* 0x00000000ff0005a7 */ /* 0x0004e2000804111a */
[----:B------:R-:W-:Y:S01]  /*35d0*/  ULEA UR26, UR17, UR10, 0x9 ;  /* 0x0000000a111a7291 */ /* 0x000fe2000f8e48ff */
[----:B------:R-:W-:Y:S01]  /*35e0*/  UMOV UR27, 0x40004040 ;  /* 0x40004040001b7882 */ /* 0x000fe20000000000 */
[----:B------:R-:W-:Y:S02]  /*35f0*/  UMOV UR41, 0x40004040 ;  /* 0x4000404000297882 */ /* 0x000fe40000000000 */
[----:B------:R-:W-:Y:S02]  /*3600*/  UIADD3 UR38, UPT, UPT, UR26, 0x2, URZ ;  /* 0x000000021a267890 */ /* 0x000fe4000fffe0ff */
[----:B------:R-:W-:Y:S02]  /*3610*/  UIADD3 UR34, UPT, UPT, UR26, 0x4, URZ ;  /* 0x000000041a227890 */ /* 0x000fe4000fffe0ff */
[----:B------:R-:W-:Y:S01]  /*3620*/  UIADD3 UR30, UPT, UPT, UR26, 0x6, URZ ;  /* 0x000000061a1e7890 */ /* 0x000fe2000fffe0ff */
[----:B------:R2:W-:Y:S01]  /*3630*/  UTCHMMA gdesc[UR26], gdesc[UR28], tmem[UR8], tmem[UR24], idesc[UR25], UP4 ;  /* 0x00ff181c1a0075ea */ /* 0x0005e2000a000008 */
[----:B------:R-:W-:Y:S01]  /*3640*/  UPLOP3.LUT UP4, UPT, UPT, UPT, UPT, 0x80, 0x8 ;  /* 0x000000000008789c */ /* 0x000fe20003f8f070 */
[----:B------:R-:W-:Y:S01]  /*3650*/  UMOV UR39, 0x40004040 ;  /* 0x4000404000277882 */ /* 0x000fe20000000000 */
[----:B------:R-:W-:Y:S01]  /*3660*/  UMOV UR37, 0x40004040 ;  /* 0x4000404000257882 */ /* 0x000fe20000000000 */
[----:B------:R2:W-:Y:S01]  /*3670*/  UTCHMMA gdesc[UR38], gdesc[UR40], tmem[UR8], tmem[UR22], idesc[UR23], UPT ;  /* 0x00ff1628260075ea */ /* 0x0005e2000b800008 */
[----:B------:R-:W-:Y:S01]  /*3680*/  UMOV UR35, 0x40004040 ;  /* 0x4000404000237882 */ /* 0x000fe20000000000 */
[----:B------:R-:W-:Y:S01]  /*3690*/  UMOV UR33, 0x40004040 ;  /* 0x4000404000217882 */ /* 0x000fe20000000000 */
[----:B------:R-:W-:Y:S01]  /*36a0*/  UMOV UR31, 0x40004040 ;  /* 0x40004040001f7882 */ /* 0x000fe20000000000 */
[----:B------:R2:W-:Y:S01]  /*36b0*/  UTCHMMA gdesc[UR34], gdesc[UR36], tmem[UR8], tmem[UR20], idesc[UR21], UPT ;  /* 0x00ff1424220075ea */ /* 0x0005e2000b800008 */
[----:B------:R2:W-:Y:S01]  /*36c0*/  UTCHMMA gdesc[UR30], gdesc[UR32], tmem[UR8], tmem[UR18], idesc[UR19], UPT ;  /* 0x00ff12201e0075ea */ /* 0x0005e2000b800008 */
[----:B------:R2:W-:Y:S01]  /*36d0*/  UTCBAR [UR6], URZ ;  /* 0x000000ff060073e9 */ /* 0x0005e200080000ff */
[----:B------:R-:W-:Y:S01]  /*36e0*/  UMOV UR17, UR14 ;  /* 0x0000000e00117c82 */ /* 0x000fe20008000000 */
[----:B------:R-:W-:Y:S05]  /*36f0*/  BRA.U UP0, `(.L_x_62) ;  /* 0xfffffffd00507547 */ /* 0x000fea000b83ffff */
.L_x_59:
[----:B------:R-:W-:Y:S01]  /*3700*/  UIADD3 UR15, UPT, UPT, UR15, 0x1, URZ ;  /* 0x000000010f0f7890 */ /* 0x000fe2000fffe0ff */
[C---:B------:R-:W-:Y:S01]  /*3710*/  ISETP.NE.AND P0, PT, R10.reuse, 0x2, PT ;  /* 0x000000020a00780c */ /* 0x040fe20003f05270 */
[----:B------:R-:W-:Y:S02]  /*3720*/  UIADD3 UR7, UPT, UPT, UR7, 0xf0, URZ ;  /* 0x000000f007077890 */ /* 0x000fe4000fffe0ff */
[----:B------:R-:W-:Y:S01]  /*3730*/  UISETP.NE.AND UP0, UPT, UR15, 0x4, UPT ;  /* 0x000000040f00788c */ /* 0x000fe2000bf05270 */
[----:B-12---:R-:W-:Y:S02]  /*3740*/  SEL R0, RZ, 0x1, P0 ;  /* 0x00000001ff007807 */ /* 0x006fe40000000000 */
[----:B------:R-:W-:Y:S01]  /*3750*/  SEL R10, R10, RZ, P0 ;  /* 0x000000ff0a0a7207 */ /* 0x000fe20000000000 */
[----:B------:R-:W-:Y:S01]  /*3760*/  USEL UR6, URZ, 0x1, UP0 ;  /* 0x00000001ff067887 */ /* 0x000fe20008000000 */
[----:B------:R-:W-:Y:S01]  /*3770*/  LOP3.LUT R9, R9, R0, RZ, 0x3c, !PT ;  /* 0x0000000009097212 */ /* 0x000fe200078e3cff */
[----:B------:R-:W-:Y:S01]  /*3780*/  USEL UR15, UR15, URZ, UP0 ;  /* 0x000000ff0f0f7287 */ /* 0x000fe20008000000 */
[----:B------:R1:W-:Y:S03]  /*3790*/  UTCBAR [UR7], URZ ;  /* 0x000000ff070073e9 */ /* 0x0003e600080000ff */
[----:B------:R-:W-:Y:S01]  /*37a0*/  LOP3.LUT R11, R11, UR6, RZ, 0x3c, !PT ;  /* 0x000000060b0b7c12 */ /* 0x000fe2000f8e3cff */
[----:B------:R-:W-:Y:S07]  /*37b0*/  @P1 BRA `(.L_x_63) ;  /* 0xfffffff800881947 */ /* 0x000fee000383ffff */
[----:B------:R-:W2:Y:S01]  /*37c0*/  S2UR UR4, SR_CgaCtaId ;  /* 0x00000000000479c3 */ /* 0x000ea20000008800 */
[----:B------:R-:W-:Y:S01]  /*37d0*/  ELECT P0, URZ, PT ;  /* 0x0000000000ff782f */ /* 0x000fe20003800000 */
[----:B------:R-:W-:Y:S01]  /*37e0*/  IMAD.MOV.U32 R0, RZ, RZ, 0x1 ;  /* 0x00000001ff007424 */ /* 0x000fe200078e00ff */
[----:B------:R-:W-:Y:S01]  /*37f0*/  UIADD3 UR5, UPT, UPT, UR5, 0x110, URZ ;  /* 0x0000011005057890 */ /* 0x000fe2000fffe0ff */
[----:B------:R-:W-:Y:S01]  /*3800*/  SHF.L.U32 R2, R11, 0x1f, RZ ;  /* 0x0000001f0b027819 */ /* 0x000fe200000006ff */
[----:B------:R-:W-:-:S03]  /*3810*/  UMOV UR6, 0x40 ;  /* 0x0000004000067882 */ /* 0x000fc60000000000 */
[----:B------:R-:W-:Y:S01]  /*3820*/  UVIRTCOUNT.DEALLOC.SMPOOL 0x80 ;  /* 0x000000800000784c */ /* 0x000fe20000000000 */
[----:B--2---:R-:W-:Y:S02]  /*3830*/  ULEA UR4, UR4, UR6, 0x18 ;  /* 0x0000000604047291 */ /* 0x004fe4000f8ec0ff */
[----:B------:R-:W-:-:S07]  /*3840*/  ULEA UR6, UR15, UR5, 0x3 ;  /* 0x000000050f067291 */ /* 0x000fce000f8e18ff */
[----:B------:R2:W-:Y:S02]  /*3850*/  @P0 STS.U8 [UR4+0x1c], R0 ;  /* 0x00001c00ff000988 */ /* 0x0005e40008000004 */
[----:B------:R-:W4:Y:S02]  /*3860*/  SYNCS.PHASECHK.TRANS64.TRYWAIT P0, [UR6], R2 ;  /* 0x00000002ff0075a7 */ /* 0x000f240008001106 */
[----:B--2-4-:R-:W-:Y:S05]  /*3870*/  @!P0 BRA `(.L_x_64) ;  /* 0x0000004800c48947 */ /* 0x014fea0003800000 */
.L_x_163:
[----:B-1----:R-:W-:-:S04]  /*3880*/  UIADD3 UR7, UPT, UPT, UR15, 0x1, URZ ;  /* 0x000000010f077890 */ /* 0x002fc8000fffe0ff */
[----:B------:R-:W-:-:S04]  /*3890*/  UISETP.NE.AND UP0, UPT, UR7, 0x4, UPT ;  /* 0x000000040700788c */ /* 0x000fc8000bf05270 */
[----:B------:R-:W-:Y:S02]  /*38a0*/  USEL UR8, URZ, 0x1, UP0 ;  /* 0x00000001ff087887 */ /* 0x000fe40008000000 */
[----:B------:R-:W-:-:S04]  /*38b0*/  USEL UR7, UR7, URZ, UP0 ;  /* 0x000000ff07077287 */ /* 0x000fc80008000000 */
[----:B------:R-:W-:Y:S01]  /*38c0*/  ULEA UR6, UR7, UR5, 0x3 ;  /* 0x0000000507067291 */ /* 0x000fe2000f8e18ff */
[----:B--2---:R-:W-:-:S04]  /*38d0*/  LOP3.LUT R2, R11, UR8, RZ, 0x3c, !PT ;  /* 0x000000080b027c12 */ /* 0x004fc8000f8e3cff */
[----:B------:R-:W-:-:S04]  /*38e0*/  SHF.L.U32 R3, R2, 0x1f, RZ ;  /* 0x0000001f02037819 */ /* 0x000fc800000006ff */
[----:B------:R-:W1:Y:S02]  /*38f0*/  SYNCS.PHASECHK.TRANS64.TRYWAIT P0, [UR6], R3 ;  /* 0x00000003ff0075a7 */ /* 0x000e640008001106 */
[----:B-1----:R-:W-:Y:S05]  /*3900*/  @!P0 BRA `(.L_x_65) ;  /* 0x0000004800b88947 */ /* 0x002fea0003800000 */
.L_x_165:
        /* <DEDUP_REMOVED lines=9> */
.L_x_167:
[----:B------:R-:W-:-:S04]  /*39a0*/  UIADD3 UR7, UPT, UPT, UR7, 0x1, URZ ;  /* 0x0000000107077890 */ /* 0x000fc8000fffe0ff */
[----:B------:R-:W-:-:S04]  /*39b0*/  UISETP.NE.AND UP0, UPT, UR7, 0x4, UPT ;  /* 0x000000040700788c */ /* 0x000fc8000bf05270 */
[----:B------:R-:W-:Y:S02]  /*39c0*/  USEL UR6, URZ, 0x1, UP0 ;  /* 0x00000001ff067887 */ /* 0x000fe40008000000 */
[----:B------:R-:W-:-:S04]  /*39d0*/  USEL UR7, UR7, URZ, UP0 ;  /* 0x000000ff07077287 */ /* 0x000fc80008000000 */
[----:B------:R-:W-:Y:S01]  /*39e0*/  ULEA UR7, UR7, UR5, 0x3 ;  /* 0x0000000507077291 */ /* 0x000fe2000f8e18ff */
[----:B------:R-:W-:-:S04]  /*39f0*/  LOP3.LUT R2, R2, UR6, RZ, 0x3c, !PT ;  /* 0x0000000602027c12 */ /* 0x000fc8000f8e3cff */
[----:B------:R-:W-:-:S04]  /*3a00*/  SHF.L.U32 R2, R2, 0x1f, RZ ;  /* 0x0000001f02027819 */ /* 0x000fc800000006ff */
[----:B------:R-:W2:Y:S02]  /*3a10*/  SYNCS.PHASECHK.TRANS64.TRYWAIT P0, [UR7], R2 ;  /* 0x00000002ff0075a7 */ /* 0x000ea40008001107 */
[----:B--2---:R-:W-:Y:S05]  /*3a20*/  @!P0 BRA `(.L_x_67) ;  /* 0x0000004800a08947 */ /* 0x004fea0003800000 */
.L_x_169:
[----:B------:R-:W-:Y:S01]  /*3a30*/  NOP ;  /* 0x0000000000007918 */ /* 0x000fe20000000000 */
[----:B-1----:R-:W1:Y:S01]  /*3a40*/  LDS R0, [UR4+0x14] ;  /* 0x00001404ff007984 */ /* 0x002e620008000800 */
[----:B------:R-:W-:Y:S01]  /*3a50*/  ULOP3.LUT UR6, UR16, 0xffff, URZ, 0xc0, !UPT ;  /* 0x0000ffff10067892 */ /* 0x000fe2000f8ec0ff */
[----:B------:R-:W-:Y:S01]  /*3a60*/  UMOV UR8, 0xffff ;  /* 0x0000ffff00087882 */ /* 0x000fe20000000000 */
[----:B------:R-:W-:Y:S02]  /*3a70*/  UMOV UR5, 0x1 ;  /* 0x0000000100057882 */ /* 0x000fe40000000000 */
[----:B------:R-:W-:-:S04]  /*3a80*/  USHF.R.U32.HI UR6, URZ, 0x5, UR6 ;  /* 0x00000005ff067899 */ /* 0x000fc80008011606 */
[----:B------:R-:W-:Y:S02]  /*3a90*/  USHF.L.U32 UR8, UR8, UR6, URZ ;  /* 0x0000000608087299 */ /* 0x000fe400080006ff */
[----:B------:R-:W-:-:S04]  /*3aa0*/  USHF.L.U32 UR5, UR5, UR6, URZ ;  /* 0x0000000605057299 */ /* 0x000fc800080006ff */
[----:B-1----:R-:W-:-:S04]  /*3ab0*/  LOP3.LUT R0, R0, UR8, RZ, 0xc0, !PT ;  /* 0x0000000800007c12 */ /* 0x002fc8000f8ec0ff */
[----:B------:R-:W-:-:S13]  /*3ac0*/  ISETP.NE.AND P0, PT, R0, UR8, PT ;  /* 0x0000000800007c0c */ /* 0x000fda000bf05270 */
[----:B------:R-:W-:Y:S05]  /*3ad0*/  @P0 BRA `(.L_x_68) ;  /* 0x0000000000580947 */ /* 0x000fea0003800000 */
[----:B------:R-:W1:Y:S02]  /*3ae0*/  LDS R0, [UR4+0x18] ;  /* 0x00001804ff007984 */ /* 0x000e640008000800 */
[----:B-1----:R-:W-:-:S04]  /*3af0*/  LOP3.LUT R0, R0, UR5, RZ, 0xc0, !PT ;  /* 0x0000000500007c12 */ /* 0x002fc8000f8ec0ff */
[----:B------:R-:W-:-:S13]  /*3b00*/  ISETP.NE.AND P0, PT, R0, UR5, PT ;  /* 0x0000000500007c0c */ /* 0x000fda000bf05270 */
[----:B------:R-:W-:Y:S05]  /*3b10*/  @P0 BRA `(.L_x_69) ;  /* 0x00000000003c0947 */ /* 0x000fea0003800000 */
[----:B------:R-:W1:Y:S01]  /*3b20*/  S2R R2, SR_LANEID ;  /* 0x0000000000027919 */ /* 0x000e620000000000 */
[----:B------:R-:W-:Y:S01]  /*3b30*/  ULOP3.LUT UR8, URZ, UR8, URZ, 0x33, !UPT ;  /* 0x00000008ff087292 */ /* 0x000fe2000f8e33ff */
[----:B------:R-:W-:Y:S02]  /*3b40*/  VOTEU.ANY UR7, UPT, PT ;  /* 0x0000000000077886 */ /* 0x000fe400038e0100 */
[----:B------:R-:W-:-:S03]  /*3b50*/  UFLO.U32 UR7, UR7 ;  /* 0x00000007000772bd */ /* 0x000fc600080e0000 */
[----:B------:R-:W-:-:S04]  /*3b60*/  IMAD.U32 R0, RZ, RZ, UR8 ;  /* 0x00000008ff007e24 */ /* 0x000fc8000f8e00ff */
[----:B------:R2:W4:Y:S02]  /*3b70*/  REDUX UR6, R0 ;  /* 0x00000000000673c4 */ /* 0x0005240000000000 */
[----:B------:R1:W-:Y:S02]  /*3b80*/  UTCATOMSWS.AND URZ, UR8 ;  /* 0x0000000800ff79e3 */ /* 0x0003e40008000000 */
[----:B-1----:R-:W-:Y:S02]  /*3b90*/  ISETP.EQ.U32.AND P0, PT, R2, UR7, PT ;  /* 0x0000000702007c0c */ /* 0x002fe4000bf02070 */
[----:B--2---:R-:W-:Y:S02]  /*3ba0*/  LOP3.LUT R0, RZ, UR5, RZ, 0x33, !PT ;  /* 0x00000005ff007c12 */ /* 0x004fe4000f8e33ff */
[----:B----4-:R-:W-:Y:S02]  /*3bb0*/  MOV R2, UR6 ;  /* 0x0000000600027c02 */ /* 0x010fe40008000f00 */
[----:B------:R-:W1:Y:S07]  /*3bc0*/  REDUX UR5, R0 ;  /* 0x00000000000573c4 */ /* 0x000e6e0000000000 */
[----:B------:R2:W-:Y:S01]  /*3bd0*/  @P0 ATOMS.AND RZ, [UR4+0x14], R2 ;  /* 0x00001402ffff098c */ /* 0x0005e2000a800004 */
[----:B-1----:R-:W-:-:S05]  /*3be0*/  IMAD.U32 R0, RZ, RZ, UR5 ;  /* 0x00000005ff007e24 */ /* 0x002fca000f8e00ff */
[----:B------:R2:W-:Y:S01]  /*3bf0*/  @P0 ATOMS.AND RZ, [UR4+0x18], R0 ;  /* 0x00001800ffff098c */ /* 0x0005e2000a800004 */
[----:B------:R-:W-:Y:S05]  /*3c00*/  BRA `(.L_x_70) ;  /* 0x0000000000147947 */ /* 0x000fea0003800000 */
.L_x_69:
[----:B------:R-:W-:Y:S02]  /*3c10*/  MOV R2, 0x3c30 ;  /* 0x00003c3000027802 */ /* 0x000fe40000000f00 */
[----:B---3-5:R-:W-:Y:S05]  /*3c20*/  CALL.REL.NOINC `($__internal_0_$__cuda_sm10x_tcgen05_guardrail_trap_col_being_dealloced_not_returned_by_alloc) ;  /* 0x0000004c00887944 */ /* 0x028fea0003c00000 */
[----:B------:R-:W-:Y:S05]  /*3c30*/  BRA `(.L_x_70) ;  /* 0x0000000000087947 */ /* 0x000fea0003800000 */
.L_x_68:
[----:B------:R-:W-:Y:S02]  /*3c40*/  MOV R2, 0x3c60 ;  /* 0x00003c6000027802 */ /* 0x000fe40000000f00 */
[----:B---3-5:R-:W-:Y:S05]  /*3c50*/  CALL.REL.NOINC `($__internal_2_$__cuda_sm10x_tcgen05_guardrail_trap_unallocated_columns_being_dealloced) ;  /* 0x0000004c00947944 */ /* 0x028fea0003c00000 */
.L_x_70:
[----:B------:R-:W-:Y:S01]  /*3c60*/  NOP ;  /* 0x0000000000007918 */ /* 0x000fe20000000000 */
[----:B------:R-:W-:Y:S05]  /*3c70*/  EXIT ;  /* 0x000000000000794d */ /* 0x000fea0003800000 */
.L_x_52:
[----:B------:R-:W-:-:S09]  /*3c80*/  UISETP.NE.OR UP2, UPT, UR8, 0x3, !UP2 ;  /* 0x000000030800788c */ /* 0x000fd2000d745670 */
[----:B------:R-:W-:Y:S05]  /*3c90*/  BRA.U UP2, `(.L_x_71) ;  /* 0x0000001102047547 */ /* 0x000fea000b800000 */
[----:B------:R-:W1:Y:S01]  /*3ca0*/  LDC R0, c[0x0][0xb30] ;  /* 0x0002cc00ff007b82 */ /* 0x000e620000000800 */
[----:B------:R-:W2:Y:S01]  /*3cb0*/  LDCU.64 UR8, c[0x0][0x888] ;  /* 0x00011100ff0877ac */ /* 0x000ea20008000a00 */
[----:B------:R-:W-:Y:S01]  /*3cc0*/  IMAD.MOV.U32 R30, RZ, RZ, 0x1 ;  /* 0x00000001ff1e7424 */ /* 0x000fe200078e00ff */
[----:B------:R-:W-:Y:S01]  /*3cd0*/  CS2R R28, SRZ ;  /* 0x00000000001c7805 */ /* 0x000fe2000001ff00 */
[----:B------:R-:W-:Y:S01]  /*3ce0*/  IMAD.MOV.U32 R25, RZ, RZ, 0x2000 ;  /* 0x00002000ff197424 */ /* 0x000fe200078e00ff */
[----:B------:R-:W4:Y:S03]  /*3cf0*/  LDCU.64 UR4, c[0x0][0x890] ;  /* 0x00011200ff0477ac */ /* 0x000f260008000a00 */
[----:B------:R-:W3:Y:S01]  /*3d00*/  LDC R24, c[0x0][0x370] ;  /* 0x0000dc00ff187b82 */ /* 0x000ee20000000800 */
[----:B------:R-:W-:Y:S01]  /*3d10*/  UMOV UR7, 0x400 ;  /* 0x0000040000077882 */ /* 0x000fe20000000000 */
[----:B------:R-:W-:-:S02]  /*3d20*/  UPLOP3.LUT UP1, UPT, UPT, UPT, UPT, 0x40, 0x4 ;  /* 0x000000000004789c */ /* 0x000fc40003f2e870 */
[----:B------:R-:W-:-:S04]  /*3d30*/  ULEA UR7, UR37, UR7, 0x18 ;  /* 0x0000000725077291 */ /* 0x000fc8000f8ec0ff */
[----:B------:R-:W3:Y:S01]  /*3d40*/  LDC R3, c[0x0][0xb0c] ;  /* 0x0002c300ff037b82 */ /* 0x000ee20000000800 */
[----:B------:R-:W-:Y:S02]  /*3d50*/  UIADD3 UR13, UPT, UPT, UR7, 0x98, URZ ;  /* 0x00000098070d7890 */ /* 0x000fe4000fffe0ff */
[----:B--2---:R-:W-:Y:S02]  /*3d60*/  UISETP.NE.U32.AND UP2, UPT, UR8, URZ, UPT ;  /* 0x000000ff0800728c */ /* 0x004fe4000bf45070 */
[----:B------:R-:W-:Y:S02]  /*3d70*/  UIADD3 UR33, UPT, UPT, UR7, 0x80, URZ ;  /* 0x0000008007217890 */ /* 0x000fe4000fffe0ff */
[----:B----4-:R-:W-:Y:S01]  /*3d80*/  UISETP.NE.U32.AND UP3, UPT, UR4, URZ, UPT ;  /* 0x000000ff0400728c */ /* 0x010fe2000bf65070 */
[----:B------:R-:W2:Y:S01]  /*3d90*/  LDC R18, c[0x0][0xb20] ;  /* 0x0002c800ff127b82 */ /* 0x000ea20000000800 */
[----:B-1----:R-:W-:Y:S01]  /*3da0*/  ISETP.NE.AND P1, PT, R0, 0x1, PT ;  /* 0x000000010000780c */ /* 0x002fe20003f25270 */
[----:B------:R-:W-:-:S02]  /*3db0*/  UISETP.NE.AND.EX UP2, UPT, UR9, URZ, UPT, UP2 ;  /* 0x000000ff0900728c */ /* 0x000fc4000bf45320 */
[----:B------:R-:W-:Y:S02]  /*3dc0*/  UIADD3 UR25, UPT, UPT, UR7, 0x88, URZ ;  /* 0x0000008807197890 */ /* 0x000fe4000fffe0ff */
[----:B------:R-:W-:Y:S02]  /*3dd0*/  UIADD3 UR17, UPT, UPT, UR7, 0x90, URZ ;  /* 0x0000009007117890 */ /* 0x000fe4000fffe0ff */
[----:B-----5:R-:W1:Y:S01]  /*3de0*/  LDC.64 R32, c[0x0][0x348] ;  /* 0x0000d200ff207b82 */ /* 0x020e620000000a00 */
[----:B------:R-:W-:Y:S02]  /*3df0*/  UPRMT UR13, UR37, 0x654, UR13 ;  /* 0x00000654250d7896 */ /* 0x000fe4000800000d */
[----:B------:R-:W-:-:S05]  /*3e00*/  UISETP.NE.AND.EX UP3, UPT, UR5, URZ, UPT, UP3 ;  /* 0x000000ff0500728c */ /* 0x000fca000bf65330 */
[----:B------:R-:W4:Y:S08]  /*3e10*/  LDC.64 R16, c[0x0][0xb10] ;  /* 0x0002c400ff107b82 */ /* 0x000f300000000a00 */
[----:B------:R-:W1:Y:S08]  /*3e20*/  LDC.64 R6, c[0x0][0xb18] ;  /* 0x0002c600ff067b82 */ /* 0x000e700000000a00 */
[----:B------:R-:W1:Y:S08]  /*3e30*/  LDC.64 R4, c[0x0][0xb28] ;  /* 0x0002ca00ff047b82 */ /* 0x000e700000000a00 */
[----:B--23--:R-:W1:Y:S02]  /*3e40*/  LDC R19, c[0x0][0x374] ;  /* 0x0000dd00ff137b82 */ /* 0x00ce640000000800 */
.L_x_82:
[C---:B------:R-:W-:Y:S02]  /*3e50*/  LEA R0, R29.reuse, UR7, 0x3 ;  /* 0x000000071d007c11 */ /* 0x040fe4000f8e18ff */
[----:B------:R-:W-:Y:S02]  /*3e60*/  SHF.L.U32 R2, R28, 0x1f, RZ ;  /* 0x0000001f1c027819 */ /* 0x000fe400000006ff */
[----:B------:R-:W-:Y:S02]  /*3e70*/  LEA R20, R29, UR7, 0x4 ;  /* 0x000000071d147c11 */ /* 0x000fe4000f8e20ff */
[----:B--2---:R-:W2:Y:S02]  /*3e80*/  SYNCS.PHASECHK.TRANS64.TRYWAIT P0, [R0+URZ+0xd0], R2 ;  /* 0x0000d002000075a7 */ /* 0x004ea400080011ff */
[----:B--2---:R-:W-:Y:S05]  /*3e90*/  @!P0 BRA `(.L_x_72) ;  /* 0x00000044009c8947 */ /* 0x004fea0003800000 */
.L_x_170:
[----:B------:R-:W-:Y:S01]  /*3ea0*/  ISETP.GE.AND P0, PT, R26, 0x1, PT ;  /* 0x000000011a00780c */ /* 0x000fe20003f06270 */
[----:B------:R-:W3:Y:S01]  /*3eb0*/  LDS.128 R20, [R20+0x160] ;  /* 0x0001600014147984 */ /* 0x000ee20000000c00 */
[----:B--2---:R-:W-:Y:S01]  /*3ec0*/  VIADD R0, R0, 0xe0 ;  /* 0x000000e000007836 */ /* 0x004fe20000000000 */
[----:B------:R-:W-:Y:S01]  /*3ed0*/  @!PT LDS RZ, [RZ] ;  /* 0x00000000fffff984 */ /* 0x000fe20000000800 */
[----:B------:R-:W-:Y:S01]  /*3ee0*/  @!PT LDS RZ, [RZ] ;  /* 0x00000000fffff984 */ /* 0x000fe20000000800 */
[----:B------:R-:W-:Y:S01]  /*3ef0*/  @!PT LDS RZ, [RZ] ;  /* 0x00000000fffff984 */ /* 0x000fe20000000800 */
[----:B------:R-:W-:Y:S01]  /*3f00*/  @!PT LDS RZ, [RZ] ;  /* 0x00000000fffff984 */ /* 0x000fe20000000800 */
[----:B------:R2:W-:Y:S06]  /*3f10*/  MEMBAR.ALL.CTA ;  /* 0x0000000000007992 */ /* 0x0005ec0000008000 */
[----:B--2---:R-:W2:Y:S01]  /*3f20*/  FENCE.VIEW.ASYNC.S ;  /* 0x00000000000073c6 */ /* 0x004ea20000000000 */
[----:B------:R-:W-:Y:S04]  /*3f30*/  PRMT R0, RZ, 0x654, R0 ;  /* 0x00000654ff007816 */ /* 0x000fe80000000000 */
[----:B--2---:R2:W-:Y:S01]  /*3f40*/  SYNCS.ARRIVE.TRANS64.RED.A1T0 RZ, [R0+URZ], RZ ;  /* 0x000000ff00ff79a7 */ /* 0x0045e200081004ff */
[----:B---3--:R-:W-:Y:S11]  /*3f50*/  LOP3.LUT P3, RZ, R22, 0x1, RZ, 0xc0, !PT ;  /* 0x0000000116ff7812 */ /* 0x008ff6000786c0ff */
[----:B------:R-:W-:Y:S02]  /*3f60*/  @!UPT UIADD3 URZ, UPT, UPT, URZ, URZ, URZ ;  /* 0x000000fffffff290 */ /* 0x000fe4000fffe0ff */
[----:B------:R-:W-:Y:S02]  /*3f70*/  @P3 MOV R11, R20 ;  /* 0x00000014000b3202 */ /* 0x000fe40000000f00 */
[----:B------:R-:W-:Y:S01]  /*3f80*/  @P3 LOP3.LUT R10, R21, 0xffff, RZ, 0xc0, !PT ;  /* 0x0000ffff150a3812 */ /* 0x000fe200078ec0ff */
[----:B--2---:R-:W-:Y:S06]  /*3f90*/  @!P0 BRA `(.L_x_73) ;  /* 0x0000000000a48947 */ /* 0x004fec0003800000 */
[-C--:B-1----:R-:W-:Y:S01]  /*3fa0*/  IMAD.HI.U32 R0, R19, R7.reuse, RZ ;  /* 0x0000000713007227 */ /* 0x082fe200078e00ff */
[----:B------:R-:W-:Y:S02]  /*3fb0*/  ISETP.NE.AND P0, PT, R6, 0x1, PT ;  /* 0x000000010600780c */ /* 0x000fe40003f05270 */
[----:B------:R-:W-:Y:S01]  /*3fc0*/  ISETP.NE.AND P2, PT, R26, 0x1, PT ;  /* 0x000000011a00780c */ /* 0x000fe20003f45270 */
[----:B----4-:R-:W-:Y:S01]  /*3fd0*/  IMAD.HI.U32 R9, R24, R16, RZ ;  /* 0x0000001018097227 */ /* 0x010fe200078e00ff */
[----:B------:R-:W-:Y:S02]  /*3fe0*/  SHF.R.U32.HI R0, RZ, R18, R0 ;  /* 0x00000012ff007219 */ /* 0x000fe40000011600 */
[----:B------:R-:W-:Y:S01]  /*3ff0*/  ISETP.NE.AND P4, PT, R3, 0x1, PT ;  /* 0x000000010300780c */ /* 0x000fe20003f85270 */
[----:B------:R-:W-:Y:S01]  /*4000*/  IMAD.HI.U32 R13, R10, R7, RZ ;  /* 0x000000070a0d7227 */ /* 0x000fe200078e00ff */
[----:B------:R-:W-:Y:S02]  /*4010*/  SHF.R.U32.HI R9, RZ, R17, R9 ;  /* 0x00000011ff097219 */ /* 0x000fe40000011609 */
[----:B------:R-:W-:Y:S01]  /*4020*/  SEL R0, R19, R0, !P0 ;  /* 0x0000000013007207 */ /* 0x000fe20004000000 */
[----:B------:R-:W-:Y:S01]  /*4030*/  IMAD.HI.U32 R12, R11, R16, RZ ;  /* 0x000000100b0c7227 */ /* 0x000fe200078e00ff */
[----:B------:R-:W-:Y:S03]  /*4040*/  SEL R9, R24, R9, !P4 ;  /* 0x0000000918097207 */ /* 0x000fe60006000000 */
[-C--:B------:R-:W-:Y:S01]  /*4050*/  IMAD.HI.U32 R8, R0, R4.reuse, RZ ;  /* 0x0000000400087227 */ /* 0x080fe200078e00ff */
[----:B------:R-:W-:Y:S03]  /*4060*/  SHF.R.U32.HI R12, RZ, R17, R12 ;  /* 0x00000011ff0c7219 */ /* 0x000fe6000001160c */
[----:B------:R-:W-:Y:S01]  /*4070*/  IMAD.HI.U32 R2, R9, R4, RZ ;  /* 0x0000000409027227 */ /* 0x000fe200078e00ff */
[-C--:B------:R-:W-:Y:S02]  /*4080*/  @P2 SHF.R.U32.HI R0, RZ, R5.reuse, R8 ;  /* 0x00000005ff002219 */ /* 0x080fe40000011608 */
[----:B------:R-:W-:Y:S02]  /*4090*/  SHF.R.U32.HI R8, RZ, R18, R13 ;  /* 0x00000012ff087219 */ /* 0x000fe4000001160d */
[----:B------:R-:W-:Y:S01]  /*40a0*/  @P2 SHF.R.U32.HI R9, RZ, R5, R2 ;  /* 0x00000005ff092219 */ /* 0x000fe20000011602 */
[----:B------:R-:W-:Y:S01]  /*40b0*/  IMAD R0, R26, R0, RZ ;  /* 0x000000001a007224 */ /* 0x000fe200078e02ff */
[----:B------:R-:W-:Y:S02]  /*40c0*/  SEL R8, R10, R8, !P0 ;  /* 0x000000080a087207 */ /* 0x000fe40004000000 */
[----:B------:R-:W-:Y:S01]  /*40d0*/  SEL R2, R11, R12, !P4 ;  /* 0x0000000c0b027207 */ /* 0x000fe20006000000 */
[----:B------:R-:W-:Y:S01]  /*40e0*/  IMAD R12, R26, R9, RZ ;  /* 0x000000091a0c7224 */ /* 0x000fe200078e02ff */
[C---:B------:R-:W-:Y:S01]  /*40f0*/  ISETP.GE.AND P0, PT, R8.reuse, R0, PT ;  /* 0x000000000800720c */ /* 0x040fe20003f06270 */
[----:B------:R-:W-:Y:S03]  /*4100*/  IMAD.HI.U32 R0, R8, R4, RZ ;  /* 0x0000000408007227 */ /* 0x000fe600078e00ff */
[----:B------:R-:W-:Y:S02]  /*4110*/  ISETP.GE.OR P0, PT, R2, R12, P0 ;  /* 0x0000000c0200720c */ /* 0x000fe40000706670 */
[-C--:B------:R-:W-:Y:S04]  /*4120*/  SHF.R.U32.HI R0, RZ, R5.reuse, R0 ;  /* 0x00000005ff007219 */ /* 0x080fe80000011600 */
[----:B------:R-:W-:Y:S05]  /*4130*/  SEL R13, R8, R0, !P2 ;  /* 0x00000000080d7207 */ /* 0x000fea0005000000 */
[----:B------:R-:W-:Y:S02]  /*4140*/  IMAD.MOV R12, RZ, RZ, -R13 ;  /* 0x000000ffff0c7224 */ /* 0x000fe400078e0a0d */
[----:B------:R-:W-:Y:S04]  /*4150*/  @!P0 IMAD.HI.U32 R0, R2, R4, RZ ;  /* 0x0000000402008227 */ /* 0x000fe800078e00ff */
[----:B------:R-:W-:Y:S01]  /*4160*/  IMAD R12, R26, R12, R8 ;  /* 0x0000000c1a0c7224 */ /* 0x000fe200078e0208 */
[----:B------:R-:W-:Y:S04]  /*4170*/  @!P0 SHF.R.U32.HI R0, RZ, R5, R0 ;  /* 0x00000005ff008219 */ /* 0x000fe80000011600 */
[----:B------:R-:W-:Y:S04]  /*4180*/  @!P0 SEL R0, R2, R0, !P2 ;  /* 0x0000000002008207 */ /* 0x000fe80005000000 */
[----:B------:R-:W-:Y:S01]  /*4190*/  @!P0 IADD3 R13, PT, PT, R13, -R0, RZ ;  /* 0x800000000d0d8210 */ /* 0x000fe20007ffe0ff */
[----:B------:R-:W-:Y:S01]  /*41a0*/  @!P0 IMAD R0, R9, R12, R0 ;  /* 0x0000000c09008224 */ /* 0x000fe200078e0200 */
[----:B------:R-:W-:Y:S01]  /*41b0*/  IADD3 R9, PT, PT, -R8, RZ, RZ ;  /* 0x000000ff08097210 */ /* 0x000fe20007ffe1ff */
[--C-:B------:R-:W-:Y:S02]  /*41c0*/  IMAD.MOV R12, RZ, RZ, -R2.reuse ;  /* 0x000000ffff0c7224 */ /* 0x100fe400078e0a02 */
[----:B------:R-:W-:Y:S02]  /*41d0*/  @!P0 IMAD R8, R13, R26, R2 ;  /* 0x0000001a0d088224 */ /* 0x000fe400078e0202 */
[----:B------:R-:W-:Y:S02]  /*41e0*/  @!P0 IMAD.MOV.U32 R2, RZ, RZ, R0 ;  /* 0x000000ffff028224 */ /* 0x000fe400078e0000 */
[----:B------:R-:W-:Y:S02]  /*41f0*/  IMAD R11, R3, R12, R11 ;  /* 0x0000000c030b7224 */ /* 0x000fe400078e020b */
[----:B------:R-:W-:Y:S02]  /*4200*/  IMAD R10, R6, R9, R10 ;  /* 0x00000009060a7224 */ /* 0x000fe400078e020a */
[----:B------:R-:W-:Y:S02]  /*4210*/  IMAD R11, R2, R3, R11 ;  /* 0x00000003020b7224 */ /* 0x000fe400078e020b */
[----:B------:R-:W-:Y:S02]  /*4220*/  IMAD R10, R8, R6, R10 ;  /* 0x00000006080a7224 */ /* 0x000fe400078e020a */
.L_x_73:
[----:B------:R-:W-:Y:S05]  /*4230*/  BRA.U UP1, `(.L_x_74) ;  /* 0x0000000101107547 */ /* 0x000fea000b800000 */
[----:B------:R-:W-:Y:S04]  /*4240*/  MOV R2, UR6 ;  /* 0x0000000600027c02 */ /* 0x000fe80008000f00 */
[----:B------:R-:W-:Y:S04]  /*4250*/  SHF.L.U32 R2, R2, 0x1f, RZ ;  /* 0x0000001f02027819 */ /* 0x000fe800000006ff */
[----:B------:R-:W2:Y:S02]  /*4260*/  SYNCS.PHASECHK.TRANS64.TRYWAIT P0, [UR7+0xc8], R2 ;  /* 0x0000c802ff0075a7 */ /* 0x000ea40008001107 */
[----:B--2---:R-:W-:Y:S05]  /*4270*/  @!P0 BRA `(.L_x_75) ;  /* 0x0000004000b88947 */ /* 0x004fea0003800000 */
.L_x_74:
[----:B------:R-:W-:Y:S02]  /*4280*/  R2UR UR35, R15 ;  /* 0x000000000f2372ca */ /* 0x000fe400000e0000 */
[----:B------:R-:W-:Y:S02]  /*4290*/  R2UR UR34, R14 ;  /* 0x000000000e2272ca */ /* 0x000fe400000e0000 */
[----:B------:R-:W-:Y:S02]  /*42a0*/  ISETP.NE.U32.AND P2, PT, RZ, UR4, PT ;  /* 0x00000004ff007c0c */ /* 0x000fe4000bf45070 */
[----:B------:R-:W-:Y:S02]  /*42b0*/  SHF.L.U32 R14, R30, 0x1f, RZ ;  /* 0x0000001f1e0e7819 */ /* 0x000fe400000006ff */
[----:B------:R-:W-:Y:S05]  /*42c0*/  ISETP.NE.AND.EX P2, PT, RZ, UR5, PT, P2 ;  /* 0x00000005ff007c0c */ /* 0x000fea000bf45320 */
[----:B------:R-:W-:Y:S02]  /*42d0*/  USHF.L.U32 UR35, UR35, 0x6, URZ ;  /* 0x0000000623237899 */ /* 0x000fe400080006ff */
[----:B------:R-:W-:Y:S01]  /*42e0*/  USHF.L.U32 UR34, UR34, 0x7, URZ ;  /* 0x0000000722227899 */ /* 0x000fe200080006ff */
[----:B------:R-:W-:Y:S11]  /*42f0*/  BRA.U !UP3, `(.L_x_76) ;  /* 0x000000010b347547 */ /* 0x000ff6000b800000 */
[----:B------:R-:W-:Y:S01]  /*4300*/  UPLOP3.LUT UP0, UPT, UPT, UPT, UP2, 0x80, 0x8 ;  /* 0x000000000008789c */ /* 0x000fe20003f0f020 */
[----:B--2---:R-:W-:Y:S02]  /*4310*/  HFMA2 R0, -RZ, RZ, 0, 5.9604644775390625e-08 ;  /* 0x00000001ff007431 */ /* 0x004fe400000001ff */
[----:B------:R-:W-:Y:S03]  /*4320*/  IMAD.MOV.U32 R64, RZ, RZ, 0x1 ;  /* 0x00000001ff407424 */ /* 0x000fe600078e00ff */
[----:B------:R-:W-:Y:S05]  /*4330*/  PLOP3.LUT P0, PT, PT, PT, UP0, 0x80, 0x8 ;  /* 0x000000000008781c */ /* 0x000fea0003f0f008 */
[----:B------:R-:W2:Y:S01]  /*4340*/  @UP0 LDCU.64 UR10, c[0x0][0x888] ;  /* 0x00011100ff0a07ac */ /* 0x000ea20008000a00 */
[----:B------:R-:W-:Y:S07]  /*4350*/  @UP0 UIMAD UR8, UR36, UR4, URZ ;  /* 0x00000004240802a4 */ /* 0x000fee000f8e02ff */
[----:B------:R-:W-:Y:S01]  /*4360*/  @!P0 PRMT R64, R0, 0x7610, R64 ;  /* 0x0000761000408816 */ /* 0x000fe20000000040 */
[----:B--2---:R-:W-:Y:S03]  /*4370*/  @UP0 UIMAD.WIDE UR10, UR8, 0x4, UR10 ;  /* 0x00000004080a08a5 */ /* 0x004fe6000f8e020a */
[----:B------:R-:W2:Y:S03]  /*4380*/  @!UP0 LDCU UR8, c[0x0][0x880] ;  /* 0x00011000ff0887ac */ /* 0x000ea60008000800 */
[----:B------:R-:W-:Y:S01]  /*4390*/  IMAD.U32 R8, RZ, RZ, UR10 ;  /* 0x0000000aff087e24 */ /* 0x000fe2000f8e00ff */
[----:B------:R-:W-:Y:S05]  /*43a0*/  MOV R9, UR11 ;  /* 0x0000000b00097c02 */ /* 0x000fea0008000f00 */
[----:B------:R3:W5:Y:S02]  /*43b0*/  @P0 LDG.E R35, desc[UR46][R8.64] ;  /* 0x0000002e08230981 */ /* 0x000764000c1e1900 */
[----:B--23--:R-:W-:Y:S07]  /*43c0*/  @!P0 IMAD.U32 R35, RZ, RZ, UR8 ;  /* 0x00000008ff238e24 */ /* 0x00cfee000f8e00ff */
.L_x_76:
[----:B-----5:R-:W-:Y:S01]  /*43d0*/  @!P2 FSETP.EQ.AND P0, PT, R35, RZ, PT ;  /* 0x000000ff2300a20b */ /* 0x020fe20003f02000 */
[----:B------:R-:W-:Y:S01]  /*43e0*/  @!UPT UIADD3 URZ, UPT, UPT, URZ, URZ, URZ ;  /* 0x000000fffffff290 */ /* 0x000fe2000fffe0ff */
[----:B------:R-:W-:Y:S11]  /*43f0*/  @!P2 BRA `(.L_x_77) ;  /* 0x000000000014a947 */ /* 0x000ff60003800000 */
[----:B------:R-:W-:Y:S02]  /*4400*/  LOP3.LUT P2, RZ, R64, 0xff, RZ, 0xc0, !PT ;  /* 0x000000ff40ff7812 */ /* 0x000fe4000784c0ff */
[----:B------:R-:W-:Y:S04]  /*4410*/  PLOP3.LUT P0, PT, PT, PT, UP0, 0x80, 0x8 ;  /* 0x000000000008781c */ /* 0x000fe80003f0f008 */
[----:B------:R-:W-:Y:S07]  /*4420*/  PLOP3.LUT P0, PT, P0, PT, PT, 0x8, 0x80 ;  /* 0x000000000080781c */ /* 0x000fee000070e170 */
[----:B------:R-:W-:Y:S11]  /*4430*/  @P2 FSETP.EQ.AND P0, PT, R35, RZ, PT ;  /* 0x000000ff2300220b */ /* 0x000ff60003f02000 */
[----:B------:R-:W-:Y:S02]  /*4440*/  @!UPT UIADD3 URZ, UPT, UPT, URZ, URZ, URZ ;  /* 0x000000fffffff290 */ /* 0x000fe4000fffe0ff */
.L_x_77:
[----:B------:R-:W3:Y:S01]  /*4450*/  SYNCS.PHASECHK.TRANS64.TRYWAIT P2, [UR7+0xa0], R14 ;  /* 0x0000a00eff0075a7 */ /* 0x000ee20008041107 */
[----:B------:R-:W-:Y:S04]  /*4460*/  ELECT P4, URZ, PT ;  /* 0x0000000000ff782f */ /* 0x000fe80003880000 */
[----:B------:R-:W-:Y:S11]  /*4470*/  PLOP3.LUT P4, PT, P0, P4, PT, 0xf2, 0x2f ;  /* 0x00000000002f781c */ /* 0x000ff60000789e72 */
[----:B------:R-:W-:Y:S02]  /*4480*/  @!UPT UIADD3 URZ, UPT, UPT, URZ, URZ, URZ ;  /* 0x000000fffffff290 */ /* 0x000fe4000fffe0ff */
[----:B-1----:R-:W-:Y:S05]  /*4490*/  @!P4 IADD3 R8, P0, PT, R32, 0x580, RZ ;  /* 0x000005802008c810 */ /* 0x002fea0007f1e0ff */
[----:B--2---:R-:W-:Y:S01]  /*44a0*/  @!P4 IMAD.X R2, RZ, RZ, R33, P0 ;  /* 0x000000ffff02c224 */ /* 0x004fe200000e0621 */
[----:B---3--:R-:W-:Y:S07]  /*44b0*/  @!P2 BRA `(.L_x_78) ;  /* 0x000000400040a947 */ /* 0x008fee0003800000 */
.L_x_173:
[----:B------:R-:W-:Y:S01]  /*44c0*/  @!P4 R2UR UR8, R2 ;  /* 0x000000000208c2ca */ /* 0x000fe200000e0000 */
[----:B------:R-:W-:Y:S01]  /*44d0*/  VOTEU.ALL UP1, P4 ;  /* 0x0000000000ff7886 */ /* 0x000fe20002020000 */
[----:B------:R-:W-:Y:S01]  /*44e0*/  @!P4 R2UR UR9, R8 ;  /* 0x000000000809c2ca */ /* 0x000fe200000e0000 */
[----:B-1----:R-:W-:Y:S01]  /*44f0*/  @!P4 IMAD.MOV.U32 R0, RZ, RZ, 0x2000 ;  /* 0x00002000ff00c424 */ /* 0x002fe200078e00ff */
[----:B------:R-:W-:Y:S01]  /*4500*/  UMOV UR10, 0x0 ;  /* 0x00000000000a7882 */ /* 0x000fe20000000000 */
[----:B------:R-:W-:Y:S01]  /*4510*/  UMOV UR11, 0x10000000 ;  /* 0x10000000000b7882 */ /* 0x000fe20000000000 */
[----:B------:R-:W-:Y:S01]  /*4520*/  @!UP1 UIADD3 UR32, UPT, UPT, UR7, 0x400, URZ ;  /* 0x0000040007209890 */ /* 0x000fe2000fffe0ff */
[----:B------:R-:W-:Y:S06]  /*4530*/  VOTEU.ALL UP1, P4 ;  /* 0x0000000000ff7886 */ /* 0x000fec0002020000 */
[----:B------:R-:W-:Y:S01]  /*4540*/  IMAD.U32 R9, RZ, RZ, UR8 ;  /* 0x00000008ff097e24 */ /* 0x000fe2000f8e00ff */
[----:B------:R-:W-:Y:S01]  /*4550*/  UPRMT UR8, UR37, 0x654, UR33 ;  /* 0x0000065425087896 */ /* 0x000fe20008000021 */
[----:B------:R-:W-:Y:S03]  /*4560*/  IMAD.U32 R8, RZ, RZ, UR9 ;  /* 0x00000009ff087e24 */ /* 0x000fe6000f8e00ff */
[----:B------:R-:W-:Y:S02]  /*4570*/  @!P4 R2UR UR15, R9 ;  /* 0x00000000090fc2ca */ /* 0x000fe400000e0000 */
[----:B------:R-:W-:Y:S02]  /*4580*/  @!P4 R2UR UR14, R8 ;  /* 0x00000000080ec2ca */ /* 0x000fe400000e0000 */
[----:B------:R-:W-:Y:S05]  /*4590*/  @!P4 IADD3 R8, P0, PT, R32, 0x580, RZ ;  /* 0x000005802008c810 */ /* 0x000fea0007f1e0ff */
[----:B------:R-:W-:Y:S06]  /*45a0*/  @!P4 IMAD.X R2, RZ, RZ, R33, P0 ;  /* 0x000000ffff02c224 */ /* 0x000fec00000e0621 */
[----:B------:R1:W-:Y:S01]  /*45b0*/  @!UP1 UTMALDG.3D [UR32], [UR14], desc[UR10] ;  /* 0x00000a200e0095b4 */ /* 0x0003e20008011000 */
[----:B------:R1:W-:Y:S01]  /*45c0*/  @!P4 SYNCS.ARRIVE.TRANS64.RED.A0TR RZ, [UR7+0x80], R0 ;  /* 0x00008000ffffc9a7 */ /* 0x0003e20008300407 */
[----:B------:R-:W-:Y:S01]  /*45d0*/  SYNCS.ARRIVE.TRANS64.RED.A1T0 RZ, [UR8], RZ ;  /* 0x000000ffffff79a7 */ /* 0x000fe20008100408 */
[----:B------:R-:W2:Y:S02]  /*45e0*/  SYNCS.PHASECHK.TRANS64.TRYWAIT P2, [UR7+0xa8], R14 ;  /* 0x0000a80eff0075a7 */ /* 0x000ea40008041107 */
[----:B-12---:R-:W-:Y:S05]  /*45f0*/  @!P2 BRA `(.L_x_79) ;  /* 0x000000400008a947 */ /* 0x006fea0003800000 */
.L_x_175:
[----:B------:R-:W-:Y:S01]  /*4600*/  @!P4 R2UR UR8, R2 ;  /* 0x000000000208c2ca */ /* 0x000fe200000e0000 */
[----:B------:R-:W-:Y:S01]  /*4610*/  VOTEU.ALL UP1, P4 ;  /* 0x0000000000ff7886 */ /* 0x000fe20002020000 */
[----:B------:R-:W-:Y:S01]  /*4620*/  @!P4 R2UR UR9, R8 ;  /* 0x000000000809c2ca */ /* 0x000fe200000e0000 */
[----:B-1----:R-:W-:Y:S01]  /*4630*/  @!P4 IMAD.MOV.U32 R0, RZ, RZ, 0x2000 ;  /* 0x00002000ff00c424 */ /* 0x002fe200078e00ff */
[----:B------:R-:W-:Y:S01]  /*4640*/  UMOV UR10, 0x0 ;  /* 0x00000000000a7882 */ /* 0x000fe20000000000 */
[----:B------:R-:W-:Y:S01]  /*4650*/  UMOV UR11, 0x10000000 ;  /* 0x10000000000b7882 */ /* 0x000fe20000000000 */
[----:B------:R-:W-:Y:S02]  /*4660*/  @!UP1 UIADD3 UR26, UPT, UPT, UR34, 0x20, URZ ;  /* 0x00000020221a9890 */ /* 0x000fe4000fffe0ff */
[----:B------:R-:W-:Y:S01]  /*4670*/  @!UP1 UIADD3 UR24, UPT, UPT, UR7, 0x2400, URZ ;  /* 0x0000240007189890 */ /* 0x000fe2000fffe0ff */
[----:B------:R-:W-:Y:S01]  /*4680*/  VOTEU.ALL UP1, P4 ;  /* 0x0000000000ff7886 */ /* 0x000fe20002020000 */
[----:B------:R-:W-:Y:S01]  /*4690*/  UMOV UR27, UR35 ;  /* 0x00000023001b7c82 */ /* 0x000fe20008000000 */
[----:B------:R-:W-:Y:S02]  /*46a0*/  UMOV UR28, UR36 ;  /* 0x00000024001c7c82 */ /* 0x000fe40008000000 */
        /* <DEDUP_REMOVED lines=12> */
.L_x_177:
[----:B------:R-:W2:Y:S01]  /*4770*/  LDC.64 R12, c[0x0][0xb18] ;  /* 0x0002c600ff0c7b82 */ /* 0x000ea20000000a00 */
[----:B------:R-:W-:Y:S01]  /*4780*/  @!P4 R2UR UR8, R2 ;  /* 0x000000000208c2ca */ /* 0x000fe200000e0000 */
[----:B------:R-:W-:Y:S01]  /*4790*/  VOTEU.ALL UP1, P4 ;  /* 0x0000000000ff7886 */ /* 0x000fe20002020000 */
[----:B------:R-:W-:Y:S01]  /*47a0*/  @!P4 R2UR UR9, R8 ;  /* 0x000000000809c2ca */ /* 0x000fe200000e0000 */
[----:B-1----:R-:W-:Y:S01]  /*47b0*/  @!P4 IMAD.MOV.U32 R0, RZ, RZ, 0x2000 ;  /* 0x00002000ff00c424 */ /* 0x002fe200078e00ff */
[----:B------:R-:W-:Y:S03]  /*47c0*/  UMOV UR10, 0x0 ;  /* 0x00000000000a7882 */ /* 0x000fe60000000000 */
[----:B------:R-:W1:Y:S01]  /*47d0*/  @!P1 LDC R2, c[0x0][0xb0c] ;  /* 0x0002c300ff029b82 */ /* 0x000e620000000800 */
[----:B------:R-:W-:Y:S01]  /*47e0*/  @!UP1 UIADD3 UR18, UPT, UPT, UR34, 0x40, URZ ;  /* 0x0000004022129890 */ /* 0x000fe2000fffe0ff */
[----:B------:R-:W-:Y:S01]  /*47f0*/  @P3 SHF.R.U32.HI R27, RZ, 0x10, R21 ;  /* 0x00000010ff1b3819 */ /* 0x000fe20000011615 */
[----:B------:R-:W-:Y:S01]  /*4800*/  @!UP1 UIADD3 UR16, UPT, UPT, UR7, 0x4400, URZ ;  /* 0x0000440007109890 */ /* 0x000fe2000fffe0ff */
[----:B------:R-:W-:Y:S01]  /*4810*/  VIADD R29, R29, 0x1 ;  /* 0x000000011d1d7836 */ /* 0x000fe20000000000 */
[----:B------:R-:W-:Y:S01]  /*4820*/  VOTEU.ALL UP1, P4 ;  /* 0x0000000000ff7886 */ /* 0x000fe20002020000 */
[----:B------:R-:W-:Y:S01]  /*4830*/  UMOV UR11, 0x10000000 ;  /* 0x10000000000b7882 */ /* 0x000fe20000000000 */
[----:B------:R-:W-:Y:S01]  /*4840*/  UMOV UR19, UR35 ;  /* 0x0000002300137c82 */ /* 0x000fe20008000000 */
[----:B------:R-:W-:Y:S01]  /*4850*/  IMAD.U32 R9, RZ, RZ, UR8 ;  /* 0x00000008ff097e24 */ /* 0x000fe2000f8e00ff */
[----:B------:R-:W-:Y:S01]  /*4860*/  UMOV UR20, UR36 ;  /* 0x0000002400147c82 */ /* 0x000fe20008000000 */
[----:B------:R-:W-:Y:S01]  /*4870*/  IMAD.U32 R8, RZ, RZ, UR9 ;  /* 0x00000009ff087e24 */ /* 0x000fe2000f8e00ff */
[----:B------:R-:W-:Y:S02]  /*4880*/  UPRMT UR8, UR37, 0x654, UR17 ;  /* 0x0000065425087896 */ /* 0x000fe40008000011 */
[----:B------:R-:W-:Y:S02]  /*4890*/  @!P4 R2UR UR15, R9 ;  /* 0x00000000090fc2ca */ /* 0x000fe400000e0000 */
[----:B------:R-:W-:Y:S02]  /*48a0*/  @!P4 R2UR UR14, R8 ;  /* 0x00000000080ec2ca */ /* 0x000fe400000e0000 */
[----:B------:R-:W3:Y:S11]  /*48b0*/  LDC.64 R8, c[0x0][0xb10] ;  /* 0x0002c400ff087b82 */ /* 0x000ef60000000a00 */
[----:B------:R1:W-:Y:S01]  /*48c0*/  @!UP1 UTMALDG.3D [UR16], [UR14], desc[UR10] ;  /* 0x00000a100e0095b4 */ /* 0x0003e20008011000 */
[----:B------:R5:W-:Y:S01]  /*48d0*/  @!P4 SYNCS.ARRIVE.TRANS64.RED.A0TR RZ, [UR7+0x90], R0 ;  /* 0x00009000ffffc9a7 */ /* 0x000be20008300407 */
[C---:B---3--:R-:W-:Y:S01]  /*48e0*/  @!P1 IMAD.HI.U32 R8, R11.reuse, R8, RZ ;  /* 0x000000080b089227 */ /* 0x048fe200078e00ff */
[----:B--2---:R-:W-:Y:S02]  /*48f0*/  @!P1 ISETP.NE.AND P0, PT, R12, 0x1, PT ;  /* 0x000000010c00980c */ /* 0x004fe40003f05270 */
[----:B-1----:R-:W-:Y:S01]  /*4900*/  @!P1 ISETP.NE.AND P2, PT, R2, 0x1, PT ;  /* 0x000000010200980c */ /* 0x002fe20003f45270 */
[----:B------:R-:W-:Y:S01]  /*4910*/  SYNCS.ARRIVE.TRANS64.RED.A1T0 RZ, [UR8], RZ ;  /* 0x000000ffffff79a7 */ /* 0x000fe20008100408 */
[C---:B------:R-:W-:Y:S01]  /*4920*/  @!P1 IMAD.HI.U32 R13, R10.reuse, R13, RZ ;  /* 0x0000000d0a0d9227 */ /* 0x040fe200078e00ff */
[----:B------:R-:W-:Y:S04]  /*4930*/  @!P1 SHF.R.U32.HI R8, RZ, R9, R8 ;  /* 0x00000009ff089219 */ /* 0x000fe80000011608 */
[----:B------:R-:W-:Y:S01]  /*4940*/  @!P1 SEL R8, R11, R8, !P2 ;  /* 0x000000080b089207 */ /* 0x000fe20005000000 */
[----:B------:R-:W1:Y:S01]  /*4950*/  SYNCS.PHASECHK.TRANS64.TRYWAIT P5, [UR7+0xb8], R14 ;  /* 0x0000b80eff0075a7 */ /* 0x000e6200080a1107 */
[----:B-----5:R-:W2:Y:S02]  /*4960*/  @!P1 LDC R0, c[0x0][0xb20] ;  /* 0x0002c800ff009b82 */ /* 0x020ea40000000800 */
[----:B--2---:R-:W-:Y:S04]  /*4970*/  @!P1 SHF.R.U32.HI R0, RZ, R0, R13 ;  /* 0x00000000ff009219 */ /* 0x004fe8000001160d */
[----:B------:R-:W-:Y:S05]  /*4980*/  @!P1 SEL R9, R10, R0, !P0 ;  /* 0x000000000a099207 */ /* 0x000fea0004000000 */
[----:B------:R-:W-:Y:S02]  /*4990*/  @!P1 IMAD.IADD R0, R9, 0x1, -R8 ;  /* 0x0000000109009824 */ /* 0x000fe400078e0a08 */
[----:B------:R-:W-:Y:S02]  /*49a0*/  @!P1 IMAD.IADD R8, R8, 0x1, -R9 ;  /* 0x0000000108089824 */ /* 0x000fe400078e0a09 */
[----:B------:R-:W-:Y:S02]  /*49b0*/  @!P1 IMAD R11, R0, R2, R11 ;  /* 0x00000002000b9224 */ /* 0x000fe400078e020b */
[----:B------:R-:W-:Y:S01]  /*49c0*/  @!P1 IMAD R10, R8, R12, R10 ;  /* 0x0000000c080a9224 */ /* 0x000fe200078e020a */
[----:B-1----:R-:W-:Y:S06]  /*49d0*/  @!P5 BRA `(.L_x_81) ;  /* 0x0000003c0040d947 */ /* 0x002fec0003800000 */
.L_x_179:
[----:B------:R-:W-:Y:S01]  /*49e0*/  @!P4 IADD3 R2, P0, PT, R32, 0x580, RZ ;  /* 0x000005802002c810 */ /* 0x000fe20007f1e0ff */
[----:B------:R-:W-:Y:S01]  /*49f0*/  VOTEU.ALL UP1, P4 ;  /* 0x0000000000ff7886 */ /* 0x000fe20002020000 */
[----:B------:R-:W-:Y:S01]  /*4a00*/  UMOV UR18, 0x0 ;  /* 0x0000000000127882 */ /* 0x000fe20000000000 */
[----:B------:R-:W-:Y:S01]  /*4a10*/  UMOV UR19, 0x10000000 ;  /* 0x1000000000137882 */ /* 0x000fe20000000000 */
[----:B------:R-:W-:Y:S01]  /*4a20*/  @!P4 R2UR UR9, R2 ;  /* 0x000000000209c2ca */ /* 0x000fe200000e0000 */
[----:B-1----:R-:W-:Y:S01]  /*4a30*/  @!P4 IMAD.X R0, RZ, RZ, R33, P0 ;  /* 0x000000ffff00c224 */ /* 0x002fe200000e0621 */
[----:B------:R-:W-:Y:S01]  /*4a40*/  @!UP1 UIADD3 UR10, UPT, UPT, UR34, 0x60, URZ ;  /* 0x00000060220a9890 */ /* 0x000fe2000fffe0ff */
[----:B------:R-:W-:Y:S01]  /*4a50*/  ISETP.NE.AND P0, PT, R29, 0x2, PT ;  /* 0x000000021d00780c */ /* 0x000fe20003f05270 */
[----:B------:R-:W-:Y:S01]  /*4a60*/  UMOV UR11, UR35 ;  /* 0x00000023000b7c82 */ /* 0x000fe20008000000 */
[----:B------:R-:W-:Y:S01]  /*4a70*/  UMOV UR12, UR36 ;  /* 0x00000024000c7c82 */ /* 0x000fe20008000000 */
[----:B------:R-:W-:Y:S01]  /*4a80*/  @!P4 R2UR UR8, R0 ;  /* 0x000000000008c2ca */ /* 0x000fe200000e0000 */
[----:B------:R-:W-:Y:S01]  /*4a90*/  IMAD.IADD R14, R10, 0x1, R62 ;  /* 0x000000010a0e7824 */ /* 0x000fe200078e023e */
[----:B------:R-:W-:Y:S01]  /*4aa0*/  @P3 R2UR UR36, R27 ;  /* 0x000000001b2432ca */ /* 0x000fe200000e0000 */
[----:B------:R-:W-:Y:S01]  /*4ab0*/  IMAD.IADD R15, R11, 0x1, R63 ;  /* 0x000000010b0f7824 */ /* 0x000fe200078e023f */
[----:B------:R-:W-:Y:S02]  /*4ac0*/  SEL R0, RZ, 0x1, P0 ;  /* 0x00000001ff007807 */ /* 0x000fe40000000000 */
[----:B------:R-:W-:Y:S01]  /*4ad0*/  LOP3.LUT R30, R30, 0x1, RZ, 0x3c, !PT ;  /* 0x000000011e1e7812 */ /* 0x000fe200078e3cff */
[----:B------:R-:W-:Y:S01]  /*4ae0*/  IMAD.U32 R8, RZ, RZ, UR9 ;  /* 0x00000009ff087e24 */ /* 0x000fe2000f8e00ff */
[----:B------:R-:W-:Y:S01]  /*4af0*/  @!UP1 UIADD3 UR9, UPT, UPT, UR7, 0x98, URZ ;  /* 0x0000009807099890 */ /* 0x000fe2000fffe0ff */
[----:B------:R-:W-:Y:S02]  /*4b00*/  LOP3.LUT R28, R28, R0, RZ, 0x3c, !PT ;  /* 0x000000001c1c7212 */ /* 0x000fe400078e3cff */
[----:B------:R-:W-:Y:S02]  /*4b10*/  SEL R29, R29, RZ, P0 ;  /* 0x000000ff1d1d7207 */ /* 0x000fe40000000000 */
[----:B------:R-:W-:Y:S01]  /*4b20*/  IMAD.U32 R9, RZ, RZ, UR8 ;  /* 0x00000008ff097e24 */ /* 0x000fe2000f8e00ff */
[----:B------:R-:W-:Y:S01]  /*4b30*/  @!P4 R2UR UR14, R8 ;  /* 0x00000000080ec2ca */ /* 0x000fe200000e0000 */
[----:B------:R-:W-:Y:S01]  /*4b40*/  @!UP1 UIADD3 UR8, UPT, UPT, UR7, 0x6400, URZ ;  /* 0x0000640007089890 */ /* 0x000fe2000fffe0ff */
[----:B------:R-:W-:Y:S02]  /*4b50*/  VOTEU.ALL UP1, P4 ;  /* 0x0000000000ff7886 */ /* 0x000fe40002020000 */
[----:B------:R-:W-:Y:S11]  /*4b60*/  @!P4 R2UR UR15, R9 ;  /* 0x00000000090fc2ca */ /* 0x000ff600000e0000 */
[----:B------:R-:W-:Y:S02]  /*4b70*/  @!UPT UIADD3 URZ, UPT, UPT, URZ, URZ, URZ ;  /* 0x000000fffffff290 */ /* 0x000fe4000fffe0ff */
[----:B------:R2:W-:Y:S01]  /*4b80*/  @!UP1 UTMALDG.3D [UR8], [UR14], desc[UR18] ;  /* 0x000012080e0095b4 */ /* 0x0005e20008011000 */
[----:B------:R2:W-:Y:S01]  /*4b90*/  @!P4 SYNCS.ARRIVE.TRANS64.RED.A0TR RZ, [UR7+0x98], R25 ;  /* 0x00009819ffffc9a7 */ /* 0x0005e20008300407 */
[----:B------:R-:W-:Y:S01]  /*4ba0*/  UPLOP3.LUT UP1, UPT, UPT, UPT, UPT, 0x80, 0x8 ;  /* 0x000000000008789c */ /* 0x000fe20003f2f070 */
[----:B------:R-:W-:Y:S01]  /*4bb0*/  SYNCS.ARRIVE.TRANS64.RED.A1T0 RZ, [UR13], RZ ;  /* 0x000000ffffff79a7 */ /* 0x000fe2000810040d */
[----:B------:R-:W-:Y:S09]  /*4bc0*/  @P3 BRA `(.L_x_82) ;  /* 0xfffffff000a03947 */ /* 0x000ff2000383ffff */
[----:B------:R-:W-:-:S04]  /*4bd0*/  SHF.L.U32 R2, R30, 0x1f, RZ ;  /* 0x0000001f1e027819 */ /* 0x000fc800000006ff */
[----:B------:R-:W1:Y:S02]  /*4be0*/  SYNCS.PHASECHK.TRANS64.TRYWAIT P0, [UR7+0xa0], R2 ;  /* 0x0000a002ff0075a7 */ /* 0x000e640008001107 */
[----:B-1----:R-:W-:Y:S05]  /*4bf0*/  @!P0 BRA `(.L_x_83) ;  /* 0x0000003800d08947 */ /* 0x002fea0003800000 */
.L_x_181:
[----:B------:R-:W3:Y:S02]  /*4c00*/  SYNCS.PHASECHK.TRANS64.TRYWAIT P0, [UR7+0xa8], R2 ;  /* 0x0000a802ff0075a7 */ /* 0x000ee40008001107 */
[----:B---3--:R-:W-:Y:S05]  /*4c10*/  @!P0 BRA `(.L_x_84) ;  /* 0x0000003800e08947 */ /* 0x008fea0003800000 */
.L_x_183:
[----:B------:R-:W3:Y:S02]  /*4c20*/  SYNCS.PHASECHK.TRANS64.TRYWAIT P0, [UR7+0xb0], R2 ;  /* 0x0000b002ff0075a7 */ /* 0x000ee40008001107 */
[----:B---3--:R-:W-:Y:S05]  /*4c30*/  @!P0 BRA `(.L_x_85) ;  /* 0x0000003800f08947 */ /* 0x008fea0003800000 */
.L_x_185:
[----:B-1----:R-:W-:-:S07]  /*4c40*/  MOV R0, UR7 ;  /* 0x0000000700007c02 */ /* 0x002fce0008000f00 */
.L_x_86:
[----:B-1----:R-:W-:-:S04]  /*4c50*/  SHF.L.U32 R2, R30, 0x1f, RZ ;  /* 0x0000001f1e027819 */ /* 0x002fc800000006ff */
[----:B------:R1:W3:Y:S03]  /*4c60*/  SYNCS.PHASECHK.TRANS64.TRYWAIT P0, [R0+URZ+0xb8], R2 ;  /* 0x0000b802000075a7 */ /* 0x0002e600080011ff */
[----:B---3--:R-:W-:Y:S05]  /*4c70*/  @!P0 NANOSLEEP.SYNCS 0x989680 ;  /* 0x009896800000895d */ /* 0x008fea0003900000 */
[----:B------:R-:W3:Y:S02]  /*4c80*/  @!P0 SYNCS.PHASECHK.TRANS64 P0, [R0+URZ+0xb8], R2 ;  /* 0x0000b802000085a7 */ /* 0x000ee400080010ff */
[----:B--23--:R-:W-:Y:S05]  /*4c90*/  @P0 EXIT ;  /* 0x000000000000094d */ /* 0x00cfea0003800000 */
[----:B------:R-:W-:Y:S05]  /*4ca0*/  BRA `(.L_x_86) ;  /* 0xfffffffc00e87947 */ /* 0x000fea000383ffff */
.L_x_71:
[----:B------:R-:W-:-:S06]  /*4cb0*/  UISETP.GE.AND UP1, UPT, UR8, 0x4, UPT ;  /* 0x000000040800788c */ /* 0x000fcc000bf26270 */
[----:B------:R-:W-:-:S13]  /*4cc0*/  PLOP3.LUT P0, PT, PT, PT, UP1, 0x80, 0x8 ;  /* 0x000000000008781c */ /* 0x000fda0003f0f018 */
[----:B------:R-:W-:Y:S05]  /*4cd0*/  @!P0 EXIT ;  /* 0x000000000000894d */ /* 0x000fea0003800000 */
[----:B------:R-:W-:Y:S01]  /*4ce0*/  BAR.SYNC.DEFER_BLOCKING 0x6, 0xa0 ;  /* 0x0182800000007b1d */ /* 0x000fe20000010000 */
[C---:B------:R-:W-:Y:S01]  /*4cf0*/  IMAD.SHL.U32 R4, R77.reuse, 0x20, RZ ;  /* 0x000000204d047824 */ /* 0x040fe200078e00ff */
[C---:B------:R-:W-:Y:S01]  /*4d00*/  R2P PR, R77.reuse, 0x6 ;  /* 0x000000064d007804 */ /* 0x040fe20000000000 */
[C---:B------:R-:W-:Y:S01]  /*4d10*/  IMAD.SHL.U32 R68, R77.reuse, 0x4, RZ ;  /* 0x000000044d447824 */ /* 0x040fe200078e00ff */
[----:B------:R-:W-:Y:S01]  /*4d20*/  CS2R R72, SRZ ;  /* 0x0000000000487805 */ /* 0x000fe2000001ff00 */
[C---:B------:R-:W-:Y:S01]  /*4d30*/  IMAD.U32 R32, R77.reuse, 0x10000, RZ ;  /* 0x000100004d207824 */ /* 0x040fe200078e00ff */
[----:B------:R-:W-:Y:S02]  /*4d40*/  UMOV UR48, 0x400 ;  /* 0x0000040000307882 */ /* 0x000fe40000000000 */
[----:B------:R-:W1:Y:S01]  /*4d50*/  LDC R67, c[0x0][0x370] ;  /* 0x0000dc00ff437b82 */ /* 0x000e620000000800 */
[----:B------:R-:W-:Y:S01]  /*4d60*/  ULEA UR48, UR37, UR48, 0x18 ;  /* 0x0000003025307291 */ /* 0x000fe2000f8ec0ff */
[C---:B------:R-:W-:Y:S01]  /*4d70*/  LOP3.LUT R3, R4.reuse, 0xe0, RZ, 0xc0, !PT ;  /* 0x000000e004037812 */ /* 0x040fe200078ec0ff */
[----:B------:R-:W-:Y:S01]  /*4d80*/  IMAD.SHL.U32 R2, R77, 0x10, RZ ;  /* 0x000000104d027824 */ /* 0x000fe200078e00ff */
[----:B------:R-:W-:Y:S01]  /*4d90*/  LOP3.LUT R4, R4, 0x100, RZ, 0xc0, !PT ;  /* 0x0000010004047812 */ /* 0x000fe200078ec0ff */
[----:B------:R-:W-:Y:S01]  /*4da0*/  UIADD3 UR4, UPT, UPT, UR48, 0x400, URZ ;  /* 0x0000040030047890 */ /* 0x000fe2000fffe0ff */
[----:B------:R-:W-:Y:S01]  /*4db0*/  LOP3.LUT R68, R3, 0x1c, R68, 0xf8, !PT ;  /* 0x0000001c03447812 */ /* 0x000fe200078ef844 */
[----:B------:R-:W-:Y:S01]  /*4dc0*/  IMAD.MOV.U32 R76, RZ, RZ, 0x10 ;  /* 0x00000010ff4c7424 */ /* 0x000fe200078e00ff */
[----:B------:R-:W2:Y:S01]  /*4dd0*/  LDC R28, c[0x0][0xb0c] ;  /* 0x0002c300ff1c7b82 */ /* 0x000ea20000000800 */
[----:B------:R-:W-:Y:S01]  /*4de0*/  SHF.R.U32.HI R3, RZ, 0x2, R77 ;  /* 0x00000002ff037819 */ /* 0x000fe2000001164d */
[----:B------:R-:W-:Y:S01]  /*4df0*/  IMAD.MOV.U32 R75, RZ, RZ, 0x20 ;  /* 0x00000020ff4b7424 */ /* 0x000fe200078e00ff */
[----:B------:R-:W-:Y:S01]  /*4e00*/  LOP3.LUT R32, R32, 0x600000, RZ, 0xc0, !PT ;  /* 0x0060000020207812 */ /* 0x000fe200078ec0ff */
[----:B------:R-:W-:Y:S01]  /*4e10*/  IMAD.MOV.U32 R74, RZ, RZ, 0x1 ;  /* 0x00000001ff4a7424 */ /* 0x000fe200078e00ff */
[----:B------:R-:W-:Y:S01]  /*4e20*/  LOP3.LUT R2, R4, 0x600, R2, 0xf8, !PT ;  /* 0x0000060004027812 */ /* 0x000fe200078ef802 */
[----:B------:R-:W-:Y:S01]  /*4e30*/  IMAD.MOV.U32 R31, RZ, RZ, RZ ;  /* 0x000000ffff1f7224 */ /* 0x000fe200078e00ff */
[----:B------:R-:W-:Y:S01]  /*4e40*/  LOP3.LUT R68, R68, 0x4, R3, 0x78, !PT ;  /* 0x0000000444447812 */ /* 0x000fe200078e7803 */
[----:B------:R-:W4:Y:S01]  /*4e50*/  LDC R65, c[0x0][0xb20] ;  /* 0x0002c800ff417b82 */ /* 0x000f220000000800 */
[----:B------:R-:W3:Y:S01]  /*4e60*/  LDS R0, [UR48+0x180] ;  /* 0x00018030ff007984 */ /* 0x000ee20008000800 */
[----:B------:R-:W-:Y:S01]  /*4e70*/  LOP3.LUT R77, R77, 0x60, RZ, 0xc0, !PT ;  /* 0x000000604d4d7812 */ /* 0x000fe200078ec0ff */
[----:B------:R-:W-:Y:S01]  /*4e80*/  IMAD.MOV.U32 R80, RZ, RZ, RZ ;  /* 0x000000ffff507224 */ /* 0x000fe200078e00ff */
[----:B------:R-:W-:Y:S01]  /*4e90*/  LOP3.LUT R68, R2, R68, RZ, 0xfc, !PT ;  /* 0x0000004402447212 */ /* 0x000fe200078efcff */
[----:B------:R-:W-:Y:S01]  /*4ea0*/  IMAD.U32 R70, RZ, RZ, UR4 ;  /* 0x00000004ff467e24 */ /* 0x000fe2000f8e00ff */
[----:B------:R-:W-:Y:S01]  /*4eb0*/  SEL R76, R76, 0xfffffff0, !P2 ;  /* 0xfffffff04c4c7807 */ /* 0x000fe20005000000 */
[----:B------:R-:W1:Y:S01]  /*4ec0*/  LDCU.64 UR52, c[0x0][0x348] ;  /* 0x00006900ff3477ac */ /* 0x000e620008000a00 */
[----:B------:R-:W1:Y:S01]  /*4ed0*/  LDC R27, c[0x0][0xb30] ;  /* 0x0002cc00ff1b7b82 */ /* 0x000e620000000800 */
[----:B------:R-:W-:Y:S01]  /*4ee0*/  SEL R75, R75, 0xffffffe0, !P1 ;  /* 0xffffffe04b4b7807 */ /* 0x000fe20004800000 */
[----:B------:R-:W1:Y:S01]  /*4ef0*/  LDCU.64 UR38, c[0x0][0x888] ;  /* 0x00011100ff2677ac */ /* 0x000e620008000a00 */
[----:B------:R-:W1:Y:S05]  /*4f00*/  LDCU.64 UR44, c[0x0][0x890] ;  /* 0x00011200ff2c77ac */ /* 0x000e6a0008000a00 */
[----:B------:R-:W1:Y:S01]  /*4f10*/  LDC.64 R60, c[0x0][0xb10] ;  /* 0x0002c400ff3c7b82 */ /* 0x000e620000000a00 */
[----:B------:R-:W-:Y:S01]  /*4f20*/  UMOV UR49, URZ ;  /* 0x000000ff00317c82 */ /* 0x000fe20008000000 */
[----:B------:R-:W-:-:S06]  /*4f30*/  UMOV UR51, URZ ;  /* 0x000000ff00337c82 */ /* 0x000fcc0008000000 */
[----:B------:R-:W1:Y:S08]  /*4f40*/  LDC.64 R24, c[0x0][0xb18] ;  /* 0x0002c600ff187b82 */ /* 0x000e700000000a00 */
[----:B------:R-:W1:Y:S08]  /*4f50*/  LDC.64 R22, c[0x0][0xb28] ;  /* 0x0002ca00ff167b82 */ /* 0x000e700000000a00 */
[----:B------:R-:W1:Y:S01]  /*4f60*/  LDC.64 R58, c[0x0][0x8b0] ;  /* 0x00022c00ff3a7b82 */ /* 0x000e620000000a00 */
[----:B---3--:R-:W-:-:S07]  /*4f70*/  IMAD.IADD R32, R0, 0x1, R32 ;  /* 0x0000000100207824 */ /* 0x008fce00078e0220 */
[----:B------:R-:W3:Y:S08]  /*4f80*/  LDC.64 R56, c[0x0][0x8a8] ;  /* 0x00022a00ff387b82 */ /* 0x000ef00000000a00 */
[----:B--2-4-:R-:W1:Y:S02]  /*4f90*/  LDC R66, c[0x0][0x374] ;  /* 0x0000dd00ff427b82 */ /* 0x014e640000000800 */
.L_x_130:
[----:B------:R-:W-:Y:S02]  /*4fa0*/  LEA R0, R80, UR48, 0x3 ;  /* 0x0000003050007c11 */ /* 0x000fe4000f8e18ff */
[----:B------:R-:W-:Y:S02]  /*4fb0*/  SHF.L.U32 R2, R72, 0x1f, RZ ;  /* 0x0000001f48027819 */ /* 0x000fe400000006ff */
[----:B------:R-:W-:Y:S02]  /*4fc0*/  LEA R16, R80, UR48, 0x4 ;  /* 0x0000003050107c11 */ /* 0x000fe4000f8e20ff */
[----:B------:R-:W2:Y:S02]  /*4fd0*/  SYNCS.PHASECHK.TRANS64.TRYWAIT P0, [R0+URZ+0xd0], R2 ;  /* 0x0000d002000075a7 */ /* 0x000ea400080011ff */
[----:B--2---:R-:W-:Y:S05]  /*4fe0*/  @!P0 BRA `(.L_x_87) ;  /* 0x00000038001c8947 */ /* 0x004fea0003800000 */
.L_x_186:
[----:B------:R-:W4:Y:S01]  /*4ff0*/  LDC.64 R10, c[0x0][0xb10] ;  /* 0x0002c400ff0a7b82 */ /* 0x000f220000000a00 */
[----:B------:R-:W3:Y:S01]  /*5000*/  LDS.128 R16, [R16+0x160] ;  /* 0x0001600010107984 */ /* 0x000ee20000000c00 */
[----:B-1----:R-:W-:Y:S01]  /*5010*/  ISETP.NE.AND P1, PT, R27, 0x1, PT ;  /* 0x000000011b00780c */ /* 0x002fe20003f25270 */
[----:B--2---:R-:W-:Y:S01]  /*5020*/  VIADD R0, R0, 0xe0 ;  /* 0x000000e000007836 */ /* 0x004fe20000000000 */
[----:B------:R-:W-:Y:S04]  /*5030*/  ISETP.GE.AND P0, PT, R26, 0x1, PT ;  /* 0x000000011a00780c */ /* 0x000fe80003f06270 */
[----:B------:R-:W1:Y:S01]  /*5040*/  LDC.64 R8, c[0x0][0xb18] ;  /* 0x0002c600ff087b82 */ /* 0x000e620000000a00 */
[----:B------:R-:W-:Y:S01]  /*5050*/  PRMT R0, RZ, 0x654, R0 ;  /* 0x00000654ff007816 */ /* 0x000fe20000000000 */
[----:B------:R-:W-:Y:S01]  /*5060*/  @!PT LDS RZ, [RZ] ;  /* 0x00000000fffff984 */ /* 0x000fe20000000800 */
[----:B------:R-:W-:Y:S01]  /*5070*/  @!PT LDS RZ, [RZ] ;  /* 0x00000000fffff984 */ /* 0x000fe20000000800 */
[----:B------:R-:W-:Y:S01]  /*5080*/  @!PT LDS RZ, [RZ] ;  /* 0x00000000fffff984 */ /* 0x000fe20000000800 */
[----:B------:R-:W-:Y:S01]  /*5090*/  @!PT LDS RZ, [RZ] ;  /* 0x00000000fffff984 */ /* 0x000fe20000000800 */
[----:B------:R2:W-:Y:S06]  /*50a0*/  MEMBAR.ALL.CTA ;  /* 0x0000000000007992 */ /* 0x0005ec0000008000 */
[----:B--2---:R-:W2:Y:S01]  /*50b0*/  FENCE.VIEW.ASYNC.S ;  /* 0x00000000000073c6 */ /* 0x004ea20000000000 */
[----:B------:R-:W1:Y:S08]  /*50c0*/  @!P1 LDC R12, c[0x0][0xb20] ;  /* 0x0002c800ff0c9b82 */ /* 0x000e700000000800 */
[----:B------:R-:W1:Y:S01]  /*50d0*/  @!P1 LDC R7, c[0x0][0xb0c] ;  /* 0x0002c300ff079b82 */ /* 0x000e620000000800 */
[----:B--2---:R2:W-:Y:S01]  /*50e0*/  SYNCS.ARRIVE.TRANS64.RED.A1T0 RZ, [R0+URZ], RZ ;  /* 0x000000ff00ff79a7 */ /* 0x0045e200081004ff */
[----:B---3--:R-:W-:Y:S04]  /*50f0*/  LOP3.LUT P4, RZ, R18, 0x1, RZ, 0xc0, !PT ;  /* 0x0000000112ff7812 */ /* 0x008fe8000788c0ff */
[----:B------:R-:W-:Y:S09]  /*5100*/  P2R R78, PR, RZ, 0x10 ;  /* 0x00000010ff4e7803 */ /* 0x000ff20000000000 */
[----:B------:R-:W-:Y:S02]  /*5110*/  @P4 MOV R30, R16 ;  /* 0x00000010001e4202 */ /* 0x000fe40000000f00 */
[----:B------:R-:W-:Y:S01]  /*5120*/  @P4 LOP3.LUT R29, R17, 0xffff, RZ, 0xc0, !PT ;  /* 0x0000ffff111d4812 */ /* 0x000fe200078ec0ff */
[----:B--2-4-:R-:W-:Y:S06]  /*5130*/  @!P0 BRA `(.L_x_88) ;  /* 0x0000000000a48947 */ /* 0x014fec0003800000 */
[----:B------:R-:W-:Y:S01]  /*5140*/  IMAD.HI.U32 R0, R66, R25, RZ ;  /* 0x0000001942007227 */ /* 0x000fe200078e00ff */
[----:B------:R-:W-:Y:S02]  /*5150*/  ISETP.NE.AND P0, PT, R24, 0x1, PT ;  /* 0x000000011800780c */ /* 0x000fe40003f05270 */
[----:B------:R-:W-:Y:S01]  /*5160*/  ISETP.NE.AND P2, PT, R26, 0x1, PT ;  /* 0x000000011a00780c */ /* 0x000fe20003f45270 */
[----:B------:R-:W-:Y:S01]  /*5170*/  IMAD.HI.U32 R4, R67, R60, RZ ;  /* 0x0000003c43047227 */ /* 0x000fe200078e00ff */
[----:B------:R-:W-:Y:S02]  /*5180*/  SHF.R.U32.HI R0, RZ, R65, R0 ;  /* 0x00000041ff007219 */ /* 0x000fe40000011600 */
[----:B------:R-:W-:Y:S01]  /*5190*/  ISETP.NE.AND P3, PT, R28, 0x1, PT ;  /* 0x000000011c00780c */ /* 0x000fe20003f65270 */
[----:B------:R-:W-:Y:S01]  /*51a0*/  IMAD.HI.U32 R6, R29, R25, RZ ;  /* 0x000000191d067227 */ /* 0x000fe200078e00ff */
[-C--:B------:R-:W-:Y:S02]  /*51b0*/  SHF.R.U32.HI R4, RZ, R61.reuse, R4 ;  /* 0x0000003dff047219 */ /* 0x080fe40000011604 */
[----:B------:R-:W-:Y:S01]  /*51c0*/  SEL R0, R66, R0, !P0 ;  /* 0x0000000042007207 */ /* 0x000fe20004000000 */
[----:B------:R-:W-:Y:S01]  /*51d0*/  IMAD.HI.U32 R5, R30, R60, RZ ;  /* 0x0000003c1e057227 */ /* 0x000fe200078e00ff */
[----:B------:R-:W-:Y:S03]  /*51e0*/  SEL R4, R67, R4, !P3 ;  /* 0x0000000443047207 */ /* 0x000fe60005800000 */
[-C--:B------:R-:W-:Y:S01]  /*51f0*/  IMAD.HI.U32 R3, R0, R22.reuse, RZ ;  /* 0x0000001600037227 */ /* 0x080fe200078e00ff */
[----:B------:R-:W-:Y:S03]  /*5200*/  SHF.R.U32.HI R5, RZ, R61, R5 ;  /* 0x0000003dff057219 */ /* 0x000fe60000011605 */
[----:B------:R-:W-:Y:S01]  /*5210*/  IMAD.HI.U32 R2, R4, R22, RZ ;  /* 0x0000001604027227 */ /* 0x000fe200078e00ff */
[----:B------:R-:W-:Y:S02]  /*5220*/  @P2 SHF.R.U32.HI R0, RZ, R23, R3 ;  /* 0x00000017ff002219 */ /* 0x000fe40000011603 */
[----:B------:R-:W-:Y:S02]  /*5230*/  SHF.R.U32.HI R3, RZ, R65, R6 ;  /* 0x00000041ff037219 */ /* 0x000fe40000011606 */
[----:B------:R-:W-:Y:S01]  /*5240*/  @P2 SHF.R.U32.HI R4, RZ, R23, R2 ;  /* 0x00000017ff042219 */ /* 0x000fe20000011602 */
[----:B------:R-:W-:Y:S01]  /*5250*/  IMAD R0, R26, R0, RZ ;  /* 0x000000001a007224 */ /* 0x000fe200078e02ff */
[----:B------:R-:W-:Y:S02]  /*5260*/  SEL R3, R29, R3, !P0 ;  /* 0x000000031d037207 */ /* 0x000fe40004000000 */
[----:B------:R-:W-:Y:S01]  /*5270*/  SEL R2, R30, R5, !P3 ;  /* 0x000000051e027207 */ /* 0x000fe20005800000 */
[----:B------:R-:W-:Y:S01]  /*5280*/  IMAD R5, R26, R4, RZ ;  /* 0x000000041a057224 */ /* 0x000fe200078e02ff */
[C---:B------:R-:W-:Y:S01]  /*5290*/  ISETP.GE.AND P0, PT, R3.reuse, R0, PT ;  /* 0x000000000300720c */ /* 0x040fe20003f06270 */
[C---:B------:R-:W-:Y:S03]  /*52a0*/  IMAD.HI.U32 R0, R3.reuse, R22, RZ ;  /* 0x0000001603007227 */ /* 0x040fe600078e00ff */
[C---:B------:R-:W-:Y:S02]  /*52b0*/  ISETP.GE.OR P0, PT, R2.reuse, R5, P0 ;  /* 0x000000050200720c */ /* 0x040fe40000706670 */
[----:B------:R-:W-:Y:S04]  /*52c0*/  SHF.R.U32.HI R0, RZ, R23, R0 ;  /* 0x00000017ff007219 */ /* 0x000fe80000011600 */
[C---:B------:R-:W-:Y:S05]  /*52d0*/  SEL R6, R3.reuse, R0, !P2 ;  /* 0x0000000003067207 */ /* 0x040fea0005000000 */
        /* <DEDUP_REMOVED lines=14> */
[----:B------:R-:W-:Y:S07]  /*53c0*/  IMAD R29, R3, R24, R29 ;  /* 0x00000018031d7224 */ /* 0x000fee00078e021d */
.L_x_88:
[----:B-1----:R-:W-:Y:S01]  /*53d0*/  @!P1 ISETP.NE.AND P0, PT, R8, 0x1, PT ;  /* 0x000000010800980c */ /* 0x002fe20003f05270 */
[----:B------:R-:W-:Y:S01]  /*53e0*/  @!P1 IMAD.HI.U32 R2, R29, R9, RZ ;  /* 0x000000091d029227 */ /* 0x000fe200078e00ff */
[----:B------:R-:W-:Y:S01]  /*53f0*/  R2UR UR42, R15 ;  /* 0x000000000f2a72ca */ /* 0x000fe200000e0000 */
[----:B------:R-:W-:Y:S01]  /*5400*/  BSSY.RECONVERGENT B6, `(.L_x_89) ;  /* 0x0000031000067945 */ /* 0x000fe20003800200 */
[----:B------:R-:W-:Y:S01]  /*5410*/  R2UR UR41, R14 ;  /* 0x000000000e2972ca */ /* 0x000fe200000e0000 */
[----:B------:R-:W-:Y:S01]  /*5420*/  @!P1 IMAD.HI.U32 R0, R30, R10, RZ ;  /* 0x0000000a1e009227 */ /* 0x000fe200078e00ff */
[----:B------:R-:W-:Y:S02]  /*5430*/  @!P1 SHF.R.U32.HI R2, RZ, R12, R2 ;  /* 0x0000000cff029219 */ /* 0x000fe40000011602 */
[----:B------:R-:W-:Y:S01]  /*5440*/  @!P1 ISETP.NE.AND P2, PT, R7, 0x1, PT ;  /* 0x000000010700980c */ /* 0x000fe20003f45270 */
[----:B------:R-:W-:Y:S01]  /*5450*/  VIADD R80, R80, 0x1 ;  /* 0x0000000150507836 */ /* 0x000fe20000000000 */
[----:B------:R-:W-:Y:S02]  /*5460*/  @!P1 SEL R2, R29, R2, !P0 ;  /* 0x000000021d029207 */ /* 0x000fe40004000000 */
[----:B------:R-:W-:Y:S02]  /*5470*/  @!P1 SHF.R.U32.HI R0, RZ, R11, R0 ;  /* 0x0000000bff009219 */ /* 0x000fe40000011600 */
[----:B------:R-:W-:Y:S01]  /*5480*/  LOP3.LUT P0, RZ, R70, 0x3f0, RZ, 0xc0, !PT ;  /* 0x000003f046ff7812 */ /* 0x000fe2000780c0ff */
[----:B------:R-:W-:Y:S01]  /*5490*/  USHF.L.U32 UR42, UR42, 0x6, URZ ;  /* 0x000000062a2a7899 */ /* 0x000fe200080006ff */
[----:B------:R-:W-:Y:S01]  /*54a0*/  @!P1 SEL R3, R30, R0, !P2 ;  /* 0x000000001e039207 */ /* 0x000fe20005000000 */
[----:B------:R-:W-:Y:S01]  /*54b0*/  USHF.L.U32 UR41, UR41, 0x7, URZ ;  /* 0x0000000729297899 */ /* 0x000fe200080006ff */
[----:B------:R-:W-:Y:S03]  /*54c0*/  @P4 SHF.R.U32.HI R71, RZ, 0x10, R17 ;  /* 0x00000010ff474819 */ /* 0x000fe60000011611 */
[----:B------:R-:W-:Y:S02]  /*54d0*/  @!P1 IMAD.IADD R0, R2, 0x1, -R3 ;  /* 0x0000000102009824 */ /* 0x000fe400078e0a03 */
[----:B------:R-:W-:Y:S02]  /*54e0*/  @!P1 IMAD.IADD R2, R3, 0x1, -R2 ;  /* 0x0000000103029824 */ /* 0x000fe400078e0a02 */
[----:B------:R-:W-:Y:S02]  /*54f0*/  @!P1 IMAD R30, R0, R7, R30 ;  /* 0x00000007001e9224 */ /* 0x000fe400078e021e */
[----:B------:R-:W-:Y:S01]  /*5500*/  @!P1 IMAD R29, R2, R8, R29 ;  /* 0x00000008021d9224 */ /* 0x000fe200078e021d */
[----:B------:R-:W-:Y:S06]  /*5510*/  @!P0 BRA `(.L_x_90) ;  /* 0x00000000007c8947 */ /* 0x000fec0003800000 */
[----:B------:R-:W1:Y:S01]  /*5520*/  LDCU.64 UR8, c[0x4][0x80] ;  /* 0x01001000ff0877ac */ /* 0x000e620008000a00 */
[----:B------:R-:W-:Y:S01]  /*5530*/  MOV R2, 0x0 ;  /* 0x0000000000027802 */ /* 0x000fe20000000f00 */
[----:B------:R-:W-:Y:S02]  /*5540*/  HFMA2 R12, -RZ, RZ, 0, 5.9604644775390625e-08 ;  /* 0x00000001ff0c7431 */ /* 0x000fe400000001ff */
[----:B------:R-:W-:Y:S01]  /*5550*/  IMAD.MOV.U32 R8, RZ, RZ, 0x70 ;  /* 0x00000070ff087424 */ /* 0x000fe200078e00ff */
[----:B------:R2:W3:Y:S01]  /*5560*/  LDC.64 R14, c[0x4][R2] ;  /* 0x01000000020e7b82 */ /* 0x0004e20000000a00 */
[----:B------:R-:W4:Y:S01]  /*5570*/  LDCU.64 UR6, c[0x4][0x88] ;  /* 0x01001100ff0677ac */ /* 0x000f220008000a00 */
[----:B------:R-:W-:Y:S01]  /*5580*/  IMAD.MOV.U32 R13, RZ, RZ, RZ ;  /* 0x000000ffff0d7224 */ /* 0x000fe200078e00ff */
[----:B------:R-:W2:Y:S01]  /*5590*/  LDCU.64 UR4, c[0x4][0x8] ;  /* 0x01000100ff0477ac */ /* 0x000ea20008000a00 */
[----:B-1----:R-:W-:Y:S01]  /*55a0*/  MOV R5, UR9 ;  /* 0x0000000900057c02 */ /* 0x002fe20008000f00 */
[----:B------:R-:W-:Y:S01]  /*55b0*/  IMAD.U32 R4, RZ, RZ, UR8 ;  /* 0x00000008ff047e24 */ /* 0x000fe2000f8e00ff */
[----:B----4-:R-:W-:Y:S01]  /*55c0*/  MOV R7, UR7 ;  /* 0x0000000700077c02 */ /* 0x010fe20008000f00 */
[----:B------:R-:W-:Y:S01]  /*55d0*/  IMAD.U32 R6, RZ, RZ, UR6 ;  /* 0x00000006ff067e24 */ /* 0x000fe2000f8e00ff */
[----:B--2---:R-:W-:Y:S01]  /*55e0*/  MOV R11, UR5 ;  /* 0x00000005000b7c02 */ /* 0x004fe20008000f00 */
[----:B------:R-:W-:Y:S02]  /*55f0*/  IMAD.U32 R10, RZ, RZ, UR4 ;  /* 0x00000004ff0a7e24 */ /* 0x000fe4000f8e00ff */
[----:B------:R-:W-:Y:S07]  /*5600*/  LEPC R20, `(.L_x_91) ;  /* 0x000000001014794e */ /* 0x000fee0000000000 */
[----:B---3-5:R-:W-:Y:S05]  /*5610*/  CALL.ABS.NOINC R14 ;  /* 0x000000000e007343 */ /* 0x028fea0003c00000 */
.L_x_91:
[----:B------:R-:W1:Y:S01]  /*5620*/  LDCU.64 UR8, c[0x4][0x80] ;  /* 0x01001000ff0877ac */ /* 0x000e620008000a00 */
[----:B------:R-:W2:Y:S01]  /*5630*/  LDC.64 R2, c[0x4][R2] ;  /* 0x0100000002027b82 */ /* 0x000ea20000000a00 */
[----:B------:R-:W-:Y:S02]  /*5640*/  HFMA2 R12, -RZ, RZ, 0, 5.9604644775390625e-08 ;  /* 0x00000001ff0c7431 */ /* 0x000fe400000001ff */
[----:B------:R-:W-:Y:S02]  /*5650*/  IMAD.MOV.U32 R8, RZ, RZ, 0x70 ;  /* 0x00000070ff087424 */ /* 0x000fe400078e00ff */
[----:B------:R-:W-:Y:S01]  /*5660*/  IMAD.MOV.U32 R13, RZ, RZ, RZ ;  /* 0x000000ffff0d7224 */ /* 0x000fe200078e00ff */
[----:B------:R-:W3:Y:S01]  /*5670*/  LDCU.64 UR6, c[0x4][0x88] ;  /* 0x01001100ff0677ac */ /* 0x000ee20008000a00 */
[----:B------:R-:W4:Y:S01]  /*5680*/  LDCU.64 UR4, c[0x4][0x8] ;  /* 0x01000100ff0477ac */ /* 0x000f220008000a00 */
[----:B-1----:R-:W-:Y:S02]  /*5690*/  MOV R4, UR8 ;  /* 0x0000000800047c02 */ /* 0x002fe40008000f00 */
[----:B------:R-:W-:Y:S02]  /*56a0*/  MOV R5, UR9 ;  /* 0x0000000900057c02 */ /* 0x000fe40008000f00 */
[----:B---3--:R-:W-:Y:S01]  /*56b0*/  MOV R7, UR7 ;  /* 0x0000000700077c02 */ /* 0x008fe20008000f00 */
[----:B------:R-:W-:Y:S01]  /*56c0*/  IMAD.U32 R6, RZ, RZ, UR6 ;  /* 0x00000006ff067e24 */ /* 0x000fe2000f8e00ff */
[----:B----4-:R-:W-:Y:S01]  /*56d0*/  MOV R11, UR5 ;  /* 0x00000005000b7c02 */ /* 0x010fe20008000f00 */
[----:B------:R-:W-:Y:S02]  /*56e0*/  IMAD.U32 R10, RZ, RZ, UR4 ;  /* 0x00000004ff0a7e24 */ /* 0x000fe4000f8e00ff */
[----:B------:R-:W-:Y:S07]  /*56f0*/  LEPC R20, `(.L_x_90) ;  /* 0x000000001014794e */ /* 0x000fee0000000000 */
[----:B--2---:R-:W-:Y:S05]  /*5700*/  CALL.ABS.NOINC R2 ;  /* 0x0000000002007343 */ /* 0x004fea0003c00000 */
.L_x_90:
[----:B------:R-:W-:Y:S05]  /*5710*/  BSYNC.RECONVERGENT B6 ;  /* 0x0000000000067941 */ /* 0x000fea0003800200 */
.L_x_89:
[----:B------:R-:W-:Y:S01]  /*5720*/  ISETP.NE.U32.AND P4, PT, R58, RZ, PT ;  /* 0x000000ff3a00720c */ /* 0x000fe20003f85070 */
[----:B------:R-:W-:Y:S01]  /*5730*/  UISETP.NE.AND UP2, UPT, UR50, URZ, UPT ;  /* 0x000000ff3200728c */ /* 0x000fe2000bf45270 */
[----:B------:R-:W-:Y:S01]  /*5740*/  ISETP.NE.U32.AND P2, PT, RZ, UR38, PT ;  /* 0x00000026ff007c0c */ /* 0x000fe2000bf45070 */
[----:B------:R-:W-:Y:S01]  /*5750*/  UISETP.NE.U32.AND UP1, UPT, UR44, URZ, UPT ;  /* 0x000000ff2c00728c */ /* 0x000fe2000bf25070 */
[----:B------:R-:W-:Y:S01]  /*5760*/  ISETP.NE.AND.EX P4, PT, R59, RZ, PT, P4 ;  /* 0x000000ff3b00720c */ /* 0x000fe20003f85340 */
[----:B------:R-:W-:Y:S01]  /*5770*/  UPLOP3.LUT UP0, UPT, UPT, UPT, UPT, 0x40, 0x4 ;  /* 0x000000000004789c */ /* 0x000fe20003f0e870 */
[----:B------:R-:W-:Y:S01]  /*5780*/  ISETP.NE.AND.EX P2, PT, RZ, UR39, PT, P2 ;  /* 0x00000027ff007c0c */ /* 0x000fe2000bf45320 */
[----:B------:R-:W-:Y:S01]  /*5790*/  UISETP.NE.AND.EX UP1, UPT, UR45, URZ, UPT, UP1 ;  /* 0x000000ff2d00728c */ /* 0x000fe2000bf25310 */
[----:B------:R-:W-:Y:S04]  /*57a0*/  PLOP3.LUT P1, PT, PT, PT, UP2, 0x80, 0x8 ;  /* 0x000000000008781c */ /* 0x000fe80003f2f028 */
[----:B------:R-:W-:Y:S06]  /*57b0*/  @UP2 UPLOP3.LUT UP0, UPT, UPT, UPT, UP1, 0x80, 0x8 ;  /* 0x000000000008289c */ /* 0x000fec0003f0f010 */
[----:B------:R-:W-:Y:S01]  /*57c0*/  PLOP3.LUT P0, PT, PT, PT, UP0, 0x80, 0x8 ;  /* 0x000000000008781c */ /* 0x000fe20003f0f008 */
[----:B------:R-:W-:Y:S01]  /*57d0*/  @!UPT UIADD3 URZ, UPT, UPT, URZ, URZ, URZ ;  /* 0x000000fffffff290 */ /* 0x000fe2000fffe0ff */
[----:B------:R-:W-:Y:S11]  /*57e0*/  BRA.U !UP1, `(.L_x_92) ;  /* 0x0000000109387547 */ /* 0x000ff6000b800000 */
[----:B------:R-:W-:Y:S01]  /*57f0*/  UISETP.NE.U32.AND UP0, UPT, UR38, URZ, UPT ;  /* 0x000000ff2600728c */ /* 0x000fe2000bf05070 */
[----:B------:R-:W-:Y:S02]  /*5800*/  HFMA2 R0, -RZ, RZ, 0, 5.9604644775390625e-08 ;  /* 0x00000001ff007431 */ /* 0x000fe400000001ff */
[----:B------:R-:W-:Y:S01]  /*5810*/  IMAD.MOV.U32 R64, RZ, RZ, 0x1 ;  /* 0x00000001ff407424 */ /* 0x000fe200078e00ff */
[----:B------:R-:W-:Y:S06]  /*5820*/  UISETP.NE.AND.EX UP0, UPT, UR39, URZ, UPT, UP0 ;  /* 0x000000ff2700728c */ /* 0x000fec000bf05300 */
[----:B------:R-:W-:Y:S05]  /*5830*/  PLOP3.LUT P3, PT, PT, PT, UP0, 0x80, 0x8 ;  /* 0x000000000008781c */ /* 0x000fea0003f6f008 */
[----:B------:R-:W1:Y:S01]  /*5840*/  @UP0 LDCU.64 UR6, c[0x0][0x888] ;  /* 0x00011100ff0607ac */ /* 0x000e620008000a00 */
[----:B------:R-:W-:Y:S07]  /*5850*/  @UP0 UIMAD UR4, UR36, UR44, URZ ;  /* 0x0000002c240402a4 */ /* 0x000fee000f8e02ff */
[----:B------:R-:W-:Y:S01]  /*5860*/  @!P3 PRMT R64, R0, 0x7610, R64 ;  /* 0x000076100040b816 */ /* 0x000fe20000000040 */
[----:B-1----:R-:W-:Y:S03]  /*5870*/  @UP0 UIMAD.WIDE UR6, UR4, 0x4, UR6 ;  /* 0x00000004040608a5 */ /* 0x002fe6000f8e0206 */
[----:B------:R-:W1:Y:S03]  /*5880*/  @!UP0 LDCU UR4, c[0x0][0x880] ;  /* 0x00011000ff0487ac */ /* 0x000e660008000800 */
[----:B------:R-:W-:Y:S01]  /*5890*/  IMAD.U32 R2, RZ, RZ, UR6 ;  /* 0x00000006ff027e24 */ /* 0x000fe2000f8e00ff */
[----:B------:R-:W-:Y:S05]  /*58a0*/  MOV R3, UR7 ;  /* 0x0000000700037c02 */ /* 0x000fea0008000f00 */
[----:B-----5:R2:W5:Y:S02]  /*58b0*/  @P3 LDG.E R35, desc[UR46][R2.64] ;  /* 0x0000002e02233981 */ /* 0x020564000c1e1900 */
[----:B-12---:R-:W-:Y:S02]  /*58c0*/  @!P3 IMAD.U32 R35, RZ, RZ, UR4 ;  /* 0x00000004ff23be24 */ /* 0x006fe4000f8e00ff */
.L_x_92:
[----:B------:R-:W-:Y:S05]  /*58d0*/  @!P4 BRA `(.L_x_93) ;  /* 0x000000000020c947 */ /* 0x000fea0003800000 */
[----:B------:R-:W-:Y:S04]  /*58e0*/  ISETP.NE.U32.AND P3, PT, R56, RZ, PT ;  /* 0x000000ff3800720c */ /* 0x000fe80003f65070 */
[----:B------:R-:W-:Y:S11]  /*58f0*/  ISETP.NE.AND.EX P3, PT, R57, RZ, PT, P3 ;  /* 0x000000ff3900720c */ /* 0x000ff60003f65330 */
[----:B------:R-:W-:Y:S02]  /*5900*/  @!UPT UIADD3 URZ, UPT, UPT, URZ, URZ, URZ ;  /* 0x000000fffffff290 */ /* 0x000fe4000fffe0ff */
[----:B------:R-:W1:Y:S01]  /*5910*/  @P3 LDC.64 R2, c[0x0][0x8a8] ;  /* 0x00022a00ff023b82 */ /* 0x000e620000000a00 */
[----:B------:R-:W-:Y:S04]  /*5920*/  @P3 IMAD R0, R58, UR36, RZ ;  /* 0x000000243a003c24 */ /* 0x000fe8000f8e02ff */
[----:B-1----:R-:W-:Y:S05]  /*5930*/  @P3 IMAD.WIDE R2, R0, 0x4, R2 ;  /* 0x0000000400023825 */ /* 0x002fea00078e0202 */
[----:B-----5:R1:W5:Y:S02]  /*5940*/  @P3 LDG.E R33, desc[UR46][R2.64] ;  /* 0x0000002e02213981 */ /* 0x020364000c1e1900 */
[----:B-1----:R-:W2:Y:S02]  /*5950*/  @!P3 LDC R33, c[0x0][0x8a0] ;  /* 0x00022800ff21bb82 */ /* 0x002ea40000000800 */
.L_x_93:
[----:B-----5:R-:W-:Y:S01]  /*5960*/  FSETP.NEU.AND P3, PT, R35, RZ, PT ;  /* 0x000000ff2300720b */ /* 0x020fe20003f6d000 */
[----:B------:R-:W-:Y:S01]  /*5970*/  IMAD.SHL.U32 R89, R68, 0x4, RZ ;  /* 0x0000000444597824 */ /* 0x000fe200078e00ff */
[----:B------:R-:W-:Y:S01]  /*5980*/  SEL R4, RZ, 0xffffffff, P2 ;  /* 0xffffffffff047807 */ /* 0x000fe20001000000 */
[----:B------:R-:W-:Y:S01]  /*5990*/  BSSY B1, `(.L_x_94) ;  /* 0x0000043000017945 */ /* 0x000fe20003800000 */
[----:B------:R-:W-:Y:S01]  /*59a0*/  @P1 LOP3.LUT P2, RZ, R64, 0xff, RZ, 0xc0, !PT ;  /* 0x000000ff40ff1812 */ /* 0x000fe2000784c0ff */
[----:B------:R-:W-:Y:S01]  /*59b0*/  VIADD R84, R89, UR48 ;  /* 0x0000003059547c36 */ /* 0x000fe20008000000 */
[----:B------:R-:W-:Y:S01]  /*59c0*/  @P1 SEL R0, RZ, 0xffffffff, P3 ;  /* 0xffffffffff001807 */ /* 0x000fe20001800000 */
[----:B------:R-:W-:Y:S01]  /*59d0*/  IMAD.MOV.U32 R90, RZ, RZ, 0x1 ;  /* 0x00000001ff5a7424 */ /* 0x000fe200078e00ff */
[----:B------:R-:W-:Y:S01]  /*59e0*/  LOP3.LUT R74, R74, 0x1, RZ, 0x3c, !PT ;  /* 0x000000014a4a7812 */ /* 0x000fe200078e3cff */
[----:B------:R-:W-:Y:S01]  /*59f0*/  IMAD.MOV.U32 R88, RZ, RZ, RZ ;  /* 0x000000ffff587224 */ /* 0x000fe200078e00ff */
[----:B------:R-:W-:Y:S02]  /*5a00*/  @P0 SEL R0, R4, R0, !P2 ;  /* 0x0000000004000207 */ /* 0x000fe40005000000 */
[----:B------:R-:W-:Y:S02]  /*5a10*/  CS2R R54, SRZ ;  /* 0x0000000000367805 */ /* 0x000fe4000001ff00 */
[----:B------:R-:W-:Y:S02]  /*5a20*/  LEA R86, R31, UR48, 0x3 ;  /* 0x000000301f567c11 */ /* 0x000fe4000f8e18ff */
[----:B------:R-:W-:Y:S02]  /*5a30*/  CS2R R52, SRZ ;  /* 0x0000000000347805 */ /* 0x000fe4000001ff00 */
[----:B------:R-:W-:Y:S02]  /*5a40*/  @P1 LOP3.LUT R0, R0, 0x1, RZ, 0xc0, !PT ;  /* 0x0000000100001812 */ /* 0x000fe400078ec0ff */
[----:B------:R-:W-:Y:S02]  /*5a50*/  CS2R R50, SRZ ;  /* 0x0000000000327805 */ /* 0x000fe4000001ff00 */
[----:B------:R-:W-:Y:S02]  /*5a60*/  SHF.L.U32 R2, R73, 0x1f, RZ ;  /* 0x0000001f49027819 */ /* 0x000fe400000006ff */
[----:B------:R-:W-:Y:S02]  /*5a70*/  CS2R R48, SRZ ;  /* 0x0000000000307805 */ /* 0x000fe4000001ff00 */
[----:B------:R-:W-:Y:S02]  /*5a80*/  ISETP.NE.U32.OR P6, PT, R0, 0x1, !P1 ;  /* 0x000000010000780c */ /* 0x000fe40004fc5470 */
[----:B------:R-:W-:Y:S02]  /*5a90*/  CS2R R46, SRZ ;  /* 0x00000000002e7805 */ /* 0x000fe4000001ff00 */
[----:B------:R-:W-:Y:S02]  /*5aa0*/  PLOP3.LUT P2, PT, PT, PT, UP1, 0x80, 0x8 ;  /* 0x000000000008781c */ /* 0x000fe40003f4f018 */
[----:B------:R-:W-:Y:S02]  /*5ab0*/  CS2R R44, SRZ ;  /* 0x00000000002c7805 */ /* 0x000fe4000001ff00 */
[----:B------:R-:W-:Y:S02]  /*5ac0*/  LEA.HI R34, R31, R31, RZ, 0x1 ;  /* 0x0000001f1f227211 */ /* 0x000fe400078f08ff */
[----:B------:R-:W-:Y:S02]  /*5ad0*/  CS2R R42, SRZ ;  /* 0x00000000002a7805 */ /* 0x000fe4000001ff00 */
[----:B------:R-:W-:Y:S02]  /*5ae0*/  LOP3.LUT P4, R79, R64, 0xff, RZ, 0xc0, !PT ;  /* 0x000000ff404f7812 */ /* 0x000fe4000788c0ff */
[----:B------:R-:W-:Y:S02]  /*5af0*/  CS2R R40, SRZ ;  /* 0x0000000000287805 */ /* 0x000fe4000001ff00 */
[----:B------:R-:W-:Y:S01]  /*5b00*/  SEL R3, RZ, 0xffffffff, P3 ;  /* 0xffffffffff037807 */ /* 0x000fe20001800000 */
[----:B------:R-:W-:Y:S01]  /*5b10*/  VIADD R83, R84, 0x400 ;  /* 0x0000040054537836 */ /* 0x000fe20000000000 */
[----:B------:R-:W-:Y:S01]  /*5b20*/  P2R R81, PR, RZ, 0x40 ;  /* 0x00000040ff517803 */ /* 0x000fe20000000000 */
[----:B------:R-:W-:Y:S01]  /*5b30*/  IMAD.IADD R82, R75, 0x1, R84 ;  /* 0x000000014b527824 */ /* 0x000fe200078e0254 */
[----:B------:R-:W-:Y:S02]  /*5b40*/  @P6 SHF.L.U32 R0, R74, 0x1f, RZ ;  /* 0x0000001f4a006819 */ /* 0x000fe400000006ff */
[----:B------:R-:W-:Y:S02]  /*5b50*/  @P2 SEL R3, R4, R3, !P4 ;  /* 0x0000000304032207 */ /* 0x000fe40006000000 */
[----:B------:R1:W3:Y:S02]  /*5b60*/  @P6 SYNCS.PHASECHK.TRANS64.TRYWAIT P1, [UR48+0x80], R0 ;  /* 0x00008000ff0065a7 */ /* 0x0002e40008021130 */
[----:B------:R-:W-:Y:S04]  /*5b70*/  LOP3.LUT R3, R3, 0x1, RZ, 0xc0, !PT ;  /* 0x0000000103037812 */ /* 0x000fe800078ec0ff */
[----:B------:R-:W-:Y:S04]  /*5b80*/  ISETP.NE.U32.AND P5, PT, R3, 0x1, PT ;  /* 0x000000010300780c */ /* 0x000fe80003fa5070 */
[----:B------:R-:W-:Y:S01]  /*5b90*/  P2R R91, PR, RZ, 0x20 ;  /* 0x00000020ff5b7803 */ /* 0x000fe20000000000 */
[----:B------:R4:W2:Y:S01]  /*5ba0*/  SYNCS.PHASECHK.TRANS64.TRYWAIT P0, [R86+URZ+0xf0], R2 ;  /* 0x0000f002560075a7 */ /* 0x0008a200080011ff */
[C---:B-1----:R-:W-:Y:S01]  /*5bb0*/  IMAD.SHL.U32 R0, R34.reuse, 0x40, RZ ;  /* 0x0000004022007824 */ /* 0x042fe200078e00ff */
[----:B------:R-:W-:Y:S04]  /*5bc0*/  LOP3.LUT R34, R34, 0xffe, RZ, 0xc0, !PT ;  /* 0x00000ffe22227812 */ /* 0x000fe800078ec0ff */
[----:B------:R-:W-:Y:S01]  /*5bd0*/  LOP3.LUT R0, R0, 0xffffff80, RZ, 0xc0, !PT ;  /* 0xffffff8000007812 */ /* 0x000fe200078ec0ff */
[----:B------:R-:W-:Y:S04]  /*5be0*/  IMAD.IADD R34, R31, 0x1, -R34 ;  /* 0x000000011f227824 */ /* 0x000fe800078e0a22 */
[----:B------:R-:W-:Y:S04]  /*5bf0*/  IMAD.IADD R0, R32, 0x1, R0 ;  /* 0x0000000120007824 */ /* 0x000fe800078e0200 */
[----:B------:R-:W-:Y:S01]  /*5c00*/  IMAD R34, R34, 0x100000, R0 ;  /* 0x0010000022227824 */ /* 0x000fe200078e0200 */
[----:B---3--:R-:W-:Y:S01]  /*5c10*/  @P6 SEL R90, RZ, 0x1, !P1 ;  /* 0x00000001ff5a6807 */ /* 0x008fe20004800000 */
[----:B----4-:R-:W-:Y:S06]  /*5c20*/  @!P6 BRA `(.L_x_95) ;  /* 0x000000000064e947 */ /* 0x010fec0003800000 */
[----:B------:R-:W-:Y:S01]  /*5c30*/  @P5 IMAD R5, R76, 0x4, R83 ;  /* 0x000000044c055824 */ /* 0x000fe200078e0253 */
[----:B------:R-:W-:Y:S01]  /*5c40*/  ISETP.NE.AND P1, PT, R90, RZ, PT ;  /* 0x000000ff5a00720c */ /* 0x000fe20003f25270 */
[----:B------:R-:W-:Y:S01]  /*5c50*/  IMAD.MOV.U32 R54, RZ, RZ, RZ ;  /* 0x000000ffff367224 */ /* 0x000fe200078e00ff */
[----:B------:R-:W-:Y:S01]  /*5c60*/  BSSY B0, `(.L_x_96) ;  /* 0x000000d000007945 */ /* 0x000fe20003800000 */
[----:B------:R-:W-:Y:S01]  /*5c70*/  @P5 IMAD.IADD R4, R75, 0x1, R5 ;  /* 0x000000014b045824 */ /* 0x000fe200078e0205 */
[----:B------:R-:W-:Y:S02]  /*5c80*/  CS2R R50, SRZ ;  /* 0x0000000000327805 */ /* 0x000fe4000001ff00 */
[----:B------:R-:W-:Y:S02]  /*5c90*/  CS2R R48, SRZ ;  /* 0x0000000000307805 */ /* 0x000fe4000001ff00 */
[----:B------:R-:W-:Y:S02]  /*5ca0*/  CS2R R52, SRZ ;  /* 0x0000000000347805 */ /* 0x000fe4000001ff00 */
[----:B------:R-:W-:Y:S02]  /*5cb0*/  CS2R R42, SRZ ;  /* 0x00000000002a7805 */ /* 0x000fe4000001ff00 */
[----:B------:R-:W-:Y:S02]  /*5cc0*/  CS2R R40, SRZ ;  /* 0x0000000000287805 */ /* 0x000fe4000001ff00 */
[----:B------:R-:W-:Y:S02]  /*5cd0*/  CS2R R46, SRZ ;  /* 0x00000000002e7805 */ /* 0x000fe4000001ff00 */
[----:B------:R-:W-:Y:S01]  /*5ce0*/  CS2R R44, SRZ ;  /* 0x00000000002c7805 */ /* 0x000fe2000001ff00 */
[----:B------:R-:W-:Y:S06]  /*5cf0*/  @P1 BRA `(.L_x_97) ;  /* 0x00000000000c1947 */ /* 0x000fec0003800000 */
[----:B------:R-:W-:Y:S04]  /*5d00*/  SHF.L.U32 R3, R74, 0x1f, RZ ;  /* 0x0000001f4a037819 */ /* 0x000fe800000006ff */
[----:B------:R-:W1:Y:S02]  /*5d10*/  SYNCS.PHASECHK.TRANS64.TRYWAIT P1, [UR48+0x80], R3 ;  /* 0x00008003ff0075a7 */ /* 0x000e640008021130 */
[----:B-1----:R-:W-:Y:S05]  /*5d20*/  @!P1 BRA `(.L_x_98) ;  /* 0x0000002800e09947 */ /* 0x002fea0003800000 */
.L_x_97:
[----:B------:R-:W-:Y:S05]  /*5d30*/  BSYNC B0 ;  /* 0x0000000000007941 */ /* 0x000fea0003800000 */
.L_x_96:
[----:B------:R-:W-:Y:S01]  /*5d40*/  ISETP.NE.AND P1, PT, R91, RZ, PT ;  /* 0x000000ff5b00720c */ /* 0x000fe20003f25270 */
[----:B------:R-:W-:Y:S11]  /*5d50*/  HFMA2 R88, -RZ, RZ, 0, 5.9604644775390625e-08 ;  /* 0x00000001ff587431 */ /* 0x000ff600000001ff */
[----:B------:R-:W-:Y:S01]  /*5d60*/  @!UPT UIADD3 URZ, UPT, UPT, URZ, URZ, URZ ;  /* 0x000000fffffff290 */ /* 0x000fe2000fffe0ff */
[----:B------:R-:W-:Y:S05]  /*5d70*/  @P1 WARPSYNC.ALL ;  /* 0x0000000000001948 */ /* 0x000fea0003800000 */
[----:B------:R3:W4:Y:S04]  /*5d80*/  @P1 LDSM.16.M88.4 R48, [R5] ;  /* 0x000000000530183b */ /* 0x0007280000000200 */
[----:B------:R3:W1:Y:S04]  /*5d90*/  @P1 LDSM.16.M88.4 R52, [R4] ;  /* 0x000000000434183b */ /* 0x0006680000000200 */
[----:B------:R3:W1:Y:S04]  /*5da0*/  @P1 LDSM.16.M88.4 R40, [R89+UR48+0x400] ;  /* 0x000400305928183b */ /* 0x0006680008000200 */
[----:B------:R3:W1:Y:S02]  /*5db0*/  @P1 LDSM.16.M88.4 R44, [R82+0x400] ;  /* 0x00040000522c183b */ /* 0x0006640000000200 */
.L_x_95:
[----:B------:R-:W-:Y:S05]  /*5dc0*/  BSYNC B1 ;  /* 0x0000000000017941 */ /* 0x000fea0003800000 */
.L_x_94:
[----:B-1----:R-:W-:Y:S04]  /*5dd0*/  SHF.R.U32.HI R0, RZ, 0x15, R34 ;  /* 0x00000015ff007819 */ /* 0x002fe80000011622 */
[----:B------:R-:W-:Y:S01]  /*5de0*/  LOP3.LUT P1, RZ, R0, 0x3, R69, 0x48, !PT ;  /* 0x0000000300ff7812 */ /* 0x000fe20007824845 */
[----:B------:R-:W-:Y:S01]  /*5df0*/  @!UPT UIADD3 URZ, UPT, UPT, URZ, URZ, URZ ;  /* 0x000000fffffff290 */ /* 0x000fe2000fffe0ff */
[----:B--2---:R-:W-:Y:S11]  /*5e00*/  @P0 BRA `(.L_x_99) ;  /* 0x0000000000080947 */ /* 0x004ff60003800000 */
[----:B------:R-:W1:Y:S02]  /*5e10*/  SYNCS.PHASECHK.TRANS64.TRYWAIT P0, [R86+URZ+0xf0], R2 ;  /* 0x0000f002560075a7 */ /* 0x000e6400080011ff */
[----:B-1----:R-:W-:Y:S05]  /*5e20*/  @!P0 BRA `(.L_x_100) ;  /* 0x0000002800b88947 */ /* 0x002fea0003800000 */
.L_x_99:
[----:B------:R-:W-:Y:S05]  /*5e30*/  @!P1 BRA `(.L_x_101) ;  /* 0x0000000000409947 */ /* 0x000fea0003800000 */
[----:B------:R-:W3:Y:S01]  /*5e40*/  LDCU.64 UR8, c[0x4][0x70] ;  /* 0x01000e00ff0877ac */ /* 0x000ee20008000a00 */
[----:B------:R-:W-:Y:S01]  /*5e50*/  MOV R3, 0x0 ;  /* 0x0000000000037802 */ /* 0x000fe20000000f00 */
[----:B------:R-:W-:Y:S02]  /*5e60*/  HFMA2 R12, -RZ, RZ, 0, 5.9604644775390625e-08 ;  /* 0x00000001ff0c7431 */ /* 0x000fe400000001ff */
[----:B------:R-:W-:Y:S02]  /*5e70*/  IMAD.MOV.U32 R8, RZ, RZ, 0x192 ;  /* 0x00000192ff087424 */ /* 0x000fe400078e00ff */
[----:B------:R-:W-:Y:S01]  /*5e80*/  IMAD.MOV.U32 R13, RZ, RZ, RZ ;  /* 0x000000ffff0d7224 */ /* 0x000fe200078e00ff */
[----:B------:R-:W2:Y:S01]  /*5e90*/  LDCU.64 UR6, c[0x4][0x78] ;  /* 0x01000f00ff0677ac */ /* 0x000ea20008000a00 */
[----:B-1----:R-:W1:Y:S01]  /*5ea0*/  LDC.64 R2, c[0x4][R3] ;  /* 0x0100000003027b82 */ /* 0x002e620000000a00 */
[----:B------:R-:W5:Y:S01]  /*5eb0*/  LDCU.64 UR4, c[0x4][0x10] ;  /* 0x01000200ff0477ac */ /* 0x000f620008000a00 */
[----:B---3--:R-:W-:Y:S01]  /*5ec0*/  MOV R5, UR9 ;  /* 0x0000000900057c02 */ /* 0x008fe20008000f00 */
[----:B------:R-:W-:Y:S01]  /*5ed0*/  IMAD.U32 R4, RZ, RZ, UR8 ;  /* 0x00000008ff047e24 */ /* 0x000fe2000f8e00ff */
[----:B--2---:R-:W-:Y:S01]  /*5ee0*/  MOV R7, UR7 ;  /* 0x0000000700077c02 */ /* 0x004fe20008000f00 */
[----:B------:R-:W-:Y:S01]  /*5ef0*/  IMAD.U32 R6, RZ, RZ, UR6 ;  /* 0x00000006ff067e24 */ /* 0x000fe2000f8e00ff */
[----:B-----5:R-:W-:Y:S01]  /*5f00*/  MOV R11, UR5 ;  /* 0x00000005000b7c02 */ /* 0x020fe20008000f00 */
[----:B------:R-:W-:Y:S02]  /*5f10*/  IMAD.U32 R10, RZ, RZ, UR4 ;  /* 0x00000004ff0a7e24 */ /* 0x000fe4000f8e00ff */
[----:B------:R-:W-:Y:S07]  /*5f20*/  LEPC R20, `(.L_x_101) ;  /* 0x000000001014794e */ /* 0x000fee0000000000 */
[----:B-1--4-:R-:W-:Y:S05]  /*5f30*/  CALL.ABS.NOINC R2 ;  /* 0x0000000002007343 */ /* 0x012fea0003c00000 */
.L_x_101:
[----:B------:R-:W-:Y:S05]  /*5f40*/  WARPSYNC.ALL ;  /* 0x0000000000007948 */ /* 0x000fea0003800000 */
[----:B------:R-:W-:Y:S01]  /*5f50*/  R2UR UR4, R34 ;  /* 0x00000000220472ca */ /* 0x000fe200000e0000 */
[----:B------:R-:W-:Y:S01]  /*5f60*/  BSSY.RECONVERGENT B0, `(.L_x_102) ;  /* 0x000003c000007945 */ /* 0x000fe20003800200 */
[----:B------:R-:W-:Y:S02]  /*5f70*/  SHF.L.U32 R87, R76, 0x2, RZ ;  /* 0x000000024c577819 */ /* 0x000fe400000006ff */
[----:B------:R-:W-:Y:S02]  /*5f80*/  ISETP.NE.AND P0, PT, R77, RZ, PT ;  /* 0x000000ff4d00720c */ /* 0x000fe40003f05270 */
[----:B------:R-:W-:Y:S04]  /*5f90*/  IADD3 R83, PT, PT, R83, R87, RZ ;  /* 0x0000005753537210 */ /* 0x000fe80007ffe0ff */
[----:B------:R-:W-:Y:S03]  /*5fa0*/  IADD3 R85, PT, PT, R75, R83, RZ ;  /* 0x000000534b557210 */ /* 0x000fe60007ffe0ff */
[----:B---3--:R-:W2:Y:S02]  /*5fb0*/  LDTM.16dp128bit.x8 R4, tmem[UR4] ;  /* 0x00000004000479ee */ /* 0x008ea40008180000 */
[C---:B--2---:R-:W-:Y:S01]  /*5fc0*/  FMUL R0, R33.reuse, R4 ;  /* 0x0000000421007220 */ /* 0x044fe20000400000 */
[C---:B-1----:R-:W-:Y:S01]  /*5fd0*/  FMUL R2, R33.reuse, R5 ;  /* 0x0000000521027220 */ /* 0x042fe20000400000 */
[C---:B------:R-:W-:Y:S01]  /*5fe0*/  FMUL R3, R33.reuse, R6 ;  /* 0x0000000621037220 */ /* 0x040fe20000400000 */
[----:B------:R-:W-:Y:S01]  /*5ff0*/  FMUL R7, R33, R7 ;  /* 0x0000000721077220 */ /* 0x000fe20000400000 */
[----:B------:R-:W-:Y:S01]  /*6000*/  FFMA R36, R35, R40, R0 ;  /* 0x0000002823247223 */ /* 0x000fe20000000000 */
        /* <DEDUP_REMOVED lines=10> */
[----:B------:R1:W-:Y:S01]  /*60b0*/  STSM.16.M88.4 [R84+0x400], R36 ;  /* 0x0004002454007844 */ /* 0x0003e20000000200 */
[----:B------:R-:W-:Y:S01]  /*60c0*/  FMUL R9, R33, R13 ;  /* 0x0000000d21097220 */ /* 0x000fe20000400000 */
[----:B------:R-:W-:Y:S01]  /*60d0*/  FFMA R6, R35, R46, R6 ;  /* 0x0000002e23067223 */ /* 0x000fe20000000006 */
[----:B------:R-:W-:Y:S01]  /*60e0*/  FMUL R10, R33, R14 ;  /* 0x0000000e210a7220 */ /* 0x000fe20000400000 */
[----:B------:R-:W-:Y:S01]  /*60f0*/  FFMA R7, R35, R47, R11 ;  /* 0x0000002f23077223 */ /* 0x000fe2000000000b */
[----:B------:R-:W-:Y:S01]  /*6100*/  FMUL R15, R33, R15 ;  /* 0x0000000f210f7220 */ /* 0x000fe20000400000 */
[----:B----4-:R-:W-:Y:S01]  /*6110*/  FFMA R8, R35, R48, R8 ;  /* 0x0000003023087223 */ /* 0x010fe20000000008 */
        /* <DEDUP_REMOVED lines=8> */
[C---:B------:R-:W-:Y:S01]  /*61a0*/  FFMA R12, R35.reuse, R52, R12 ;  /* 0x00000034230c7223 */ /* 0x040fe2000000000c */
[C---:B------:R-:W-:Y:S01]  /*61b0*/  FFMA R13, R35.reuse, R53, R13 ;  /* 0x00000035230d7223 */ /* 0x040fe2000000000d */
[C---:B------:R-:W-:Y:S01]  /*61c0*/  FFMA R14, R35.reuse, R54, R14 ;  /* 0x00000036230e7223 */ /* 0x040fe2000000000e */
[----:B------:R1:W-:Y:S01]  /*61d0*/  STSM.16.M88.4 [R83], R8 ;  /* 0x0000000853007844 */ /* 0x0003e20000000200 */
[----:B------:R-:W-:Y:S05]  /*61e0*/  FFMA R15, R35, R55, R19 ;  /* 0x00000037230f7223 */ /* 0x000fea0000000013 */
[----:B------:R1:W-:Y:S01]  /*61f0*/  STSM.16.M88.4 [R85], R12 ;  /* 0x0000000c55007844 */ /* 0x0003e20000000200 */
[----:B------:R-:W-:Y:S01]  /*6200*/  @!PT LDS RZ, [RZ] ;  /* 0x00000000fffff984 */ /* 0x000fe20000000800 */
[----:B------:R-:W-:Y:S01]  /*6210*/  @!PT LDS RZ, [RZ] ;  /* 0x00000000fffff984 */ /* 0x000fe20000000800 */
[----:B------:R-:W-:Y:S01]  /*6220*/  @!PT LDS RZ, [RZ] ;  /* 0x00000000fffff984 */ /* 0x000fe20000000800 */
[----:B------:R-:W-:Y:S01]  /*6230*/  @!PT LDS RZ, [RZ] ;  /* 0x00000000fffff984 */ /* 0x000fe20000000800 */
[----:B------:R2:W-:Y:S06]  /*6240*/  MEMBAR.ALL.CTA ;  /* 0x0000000000007992 */ /* 0x0005ec0000008000 */
[----:B--2---:R-:W2:Y:S02]  /*6250*/  FENCE.VIEW.ASYNC.S ;  /* 0x00000000000073c6 */ /* 0x004ea40000000000 */
[----:B--2---:R-:W-:Y:S06]  /*6260*/  BAR.SYNC.DEFER_BLOCKING 0x1, 0x80 ;  /* 0x0042000000007b1d */ /* 0x004fec0000010000 */
[----:B------:R-:W-:Y:S05]  /*6270*/  @P0 BRA `(.L_x_103) ;  /* 0x0000000000280947 */ /* 0x000fea0003800000 */
[----:B------:R-:W-:Y:S02]  /*6280*/  UIADD3 UR4, UPT, UPT, UR48, 0x400, URZ ;  /* 0x0000040030047890 */ /* 0x000fe4000fffe0ff */
[----:B------:R-:W-:Y:S01]  /*6290*/  UIADD3 UR6, UP0, UPT, UR52, 0x680, URZ ;  /* 0x0000068034067890 */ /* 0x000fe2000ff1e0ff */
[----:B------:R-:W-:Y:S03]  /*62a0*/  UMOV UR43, UR36 ;  /* 0x00000024002b7c82 */ /* 0x000fe60008000000 */
[----:B------:R-:W-:Y:S01]  /*62b0*/  MOV R70, UR4 ;  /* 0x0000000400467c02 */ /* 0x000fe20008000f00 */
[----:B------:R-:W-:Y:S03]  /*62c0*/  UIADD3.X UR7, UPT, UPT, URZ, UR53, URZ, UP0, !UPT ;  /* 0x00000035ff077290 */ /* 0x000fe600087fe4ff */
[----:B------:R-:W-:Y:S11]  /*62d0*/  R2UR UR40, R70 ;  /* 0x00000000462872ca */ /* 0x000ff600000e0000 */
[----:B------:R-:W-:Y:S02]  /*62e0*/  @!UPT UIADD3 URZ, UPT, UPT, URZ, URZ, URZ ;  /* 0x000000fffffff290 */ /* 0x000fe4000fffe0ff */
[----:B------:R2:W-:Y:S01]  /*62f0*/  UTMASTG.3D [UR40], [UR6] ;  /* 0x00000028060073b5 */ /* 0x0005e20008010000 */
[----:B------:R0:W-:Y:S01]  /*6300*/  UTMACMDFLUSH ;  /* 0x00000000000079b7 */ /* 0x0001e20000000000 */
[----:B--2---:R-:W-:Y:S04]  /*6310*/  DEPBAR.LE SB0, 0x1 ;  /* 0x000080400000791a */ /* 0x004fe80000000000 */
.L_x_103:
[----:B------:R-:W-:Y:S05]  /*6320*/  BSYNC.RECONVERGENT B0 ;  /* 0x0000000000007941 */ /* 0x000fea0003800200 */
.L_x_102:
[----:B------:R-:W-:Y:S01]  /*6330*/  BAR.SYNC.DEFER_BLOCKING 0x1, 0x80 ;  /* 0x0042000000007b1d */ /* 0x000fe20000010000 */
[----:B------:R-:W-:Y:S01]  /*6340*/  ISETP.NE.AND P1, PT, R81, RZ, PT ;  /* 0x000000ff5100720c */ /* 0x000fe20003f25270 */
[----:B------:R-:W-:Y:S01]  /*6350*/  UISETP.NE.AND UP0, UPT, UR49, URZ, UPT ;  /* 0x000000ff3100728c */ /* 0x000fe2000bf05270 */
[----:B------:R-:W-:Y:S11]  /*6360*/  LEA R2, R88, UR48, 0x3 ;  /* 0x0000003058027c11 */ /* 0x000ff6000f8e18ff */
[----:B------:R-:W-:Y:S01]  /*6370*/  @P1 SHF.L.U32 R3, R74, 0x1f, RZ ;  /* 0x0000001f4a031819 */ /* 0x000fe200000006ff */
[----:B------:R-:W-:Y:S06]  /*6380*/  BRA.U !UP0, `(.L_x_104) ;  /* 0x0000000108247547 */ /* 0x000fec000b800000 */
[----:B-1----:R-:W-:Y:S01]  /*6390*/  IMAD.U32 R4, RZ, RZ, UR51 ;  /* 0x00000033ff047e24 */ /* 0x002fe2000f8e00ff */
[----:B------:R-:W-:Y:S01]  /*63a0*/  MOV R0, UR37 ;  /* 0x0000002500007c02 */ /* 0x000fe20008000f00 */
[----:B------:R-:W-:Y:S03]  /*63b0*/  UIADD3 UR51, UPT, UPT, UR51, 0x1, URZ ;  /* 0x0000000133337890 */ /* 0x000fe6000fffe0ff */
[----:B------:R-:W-:Y:S01]  /*63c0*/  @P1 LEA R4, R4, UR48, 0x3 ;  /* 0x0000003004041c11 */ /* 0x000fe2000f8e18ff */
[----:B------:R-:W-:Y:S04]  /*63d0*/  UISETP.NE.AND UP0, UPT, UR51, 0x4, UPT ;  /* 0x000000043300788c */ /* 0x000fe8000bf05270 */
[----:B------:R-:W-:Y:S01]  /*63e0*/  @P1 VIADD R4, R4, 0xa0 ;  /* 0x000000a004041836 */ /* 0x000fe20000000000 */
[----:B------:R-:W-:Y:S04]  /*63f0*/  USEL UR51, UR51, URZ, UP0 ;  /* 0x000000ff33337287 */ /* 0x000fe80008000000 */
[----:B------:R-:W-:Y:S04]  /*6400*/  @P1 PRMT R0, R0, 0x654, R4 ;  /* 0x0000065400001816 */ /* 0x000fe80000000004 */
[----:B------:R2:W-:Y:S04]  /*6410*/  @P1 SYNCS.ARRIVE.TRANS64.RED.A1T0 RZ, [R0+URZ], RZ ;  /* 0x000000ff00ff19a7 */ /* 0x0005e800081004ff */
.L_x_104:
[----:B------:R-:W3:Y:S01]  /*6420*/  @P1 SYNCS.PHASECHK.TRANS64.TRYWAIT P0, [R2+URZ+0x80], R3 ;  /* 0x00008003020015a7 */ /* 0x000ee200080011ff */
[----:B------:R-:W-:Y:S01]  /*6430*/  BSSY B1, `(.L_x_105) ;  /* 0x0000017000017945 */ /* 0x000fe20003800000 */
[----:B---3--:R-:W-:Y:S03]  /*6440*/  @P1 SEL R90, RZ, 0x1, !P0 ;  /* 0x00000001ff5a1807 */ /* 0x008fe60004000000 */
[----:B------:R-:W-:Y:S05]  /*6450*/  @!P1 BRA `(.L_x_106) ;  /* 0x0000000000509947 */ /* 0x000fea0003800000 */
[----:B------:R-:W-:Y:S01]  /*6460*/  ISETP.NE.AND P1, PT, R91, RZ, PT ;  /* 0x000000ff5b00720c */ /* 0x000fe20003f25270 */
[----:B------:R-:W-:Y:S01]  /*6470*/  BSSY B0, `(.L_x_107) ;  /* 0x000000a000007945 */ /* 0x000fe20003800000 */
[----:B------:R-:W-:Y:S11]  /*6480*/  ISETP.NE.AND P0, PT, R90, RZ, PT ;  /* 0x000000ff5a00720c */ /* 0x000ff60003f05270 */
[----:B-1----:R-:W-:Y:S04]  /*6490*/  @P1 IMAD R5, R88, 0x2000, R89 ;  /* 0x0000200058051824 */ /* 0x002fe800078e0259 */
[----:B------:R-:W-:Y:S05]  /*64a0*/  @P1 VIADD R4, R5, UR48 ;  /* 0x0000003005041c36 */ /* 0x000fea0008000000 */
[----:B------:R-:W-:Y:S01]  /*64b0*/  @P1 IADD3 R3, PT, PT, R87, R4, RZ ;  /* 0x0000000457031210 */ /* 0x000fe20007ffe0ff */
[----:B------:R-:W-:Y:S01]  /*64c0*/  @P1 IMAD.IADD R4, R75, 0x1, R4 ;  /* 0x000000014b041824 */ /* 0x000fe200078e0204 */
[----:B------:R-:W-:Y:S06]  /*64d0*/  @P0 BRA `(.L_x_108) ;  /* 0x00000000000c0947 */ /* 0x000fec0003800000 */
[----:B--2---:R-:W-:Y:S04]  /*64e0*/  SHF.L.U32 R0, R74, 0x1f, RZ ;  /* 0x0000001f4a007819 */ /* 0x004fe800000006ff */
[----:B------:R-:W1:Y:S02]  /*64f0*/  SYNCS.PHASECHK.TRANS64.TRYWAIT P0, [R2+URZ+0x80], R0 ;  /* 0x00008000020075a7 */ /* 0x000e6400080011ff */
[----:B-1----:R-:W-:Y:S05]  /*6500*/  @!P0 BRA `(.L_x_109) ;  /* 0x0000002400148947 */ /* 0x002fea0003800000 */
.L_x_108:
[----:B------:R-:W-:Y:S05]  /*6510*/  BSYNC B0 ;  /* 0x0000000000007941 */ /* 0x000fea0003800000 */
.L_x_107:
[----:B------:R-:W-:Y:S02]  /*6520*/  ISETP.NE.AND P0, PT, R91, RZ, PT ;  /* 0x000000ff5b00720c */ /* 0x000fe40003f05270 */
[----:B------:R-:W-:Y:S11]  /*6530*/  IADD3 R88, PT, PT, R88, 0x1, RZ ;  /* 0x0000000158587810 */ /* 0x000ff60007ffe0ff */
[----:B-12---:R-:W-:Y:S01]  /*6540*/  @P0 IMAD.IADD R0, R75, 0x1, R3 ;  /* 0x000000014b000824 */ /* 0x006fe200078e0203 */
[----:B------:R-:W-:Y:S05]  /*6550*/  @P0 WARPSYNC.ALL ;  /* 0x0000000000000948 */ /* 0x000fea0003800000 */
[----:B------:R3:W4:Y:S04]  /*6560*/  @P0 LDSM.16.M88.4 R40, [R5+UR48+0x400] ;  /* 0x000400300528083b */ /* 0x0007280008000200 */
[----:B------:R3:W1:Y:S04]  /*6570*/  @P0 LDSM.16.M88.4 R44, [R4+0x400] ;  /* 0x00040000042c083b */ /* 0x0006680000000200 */
[----:B------:R3:W2:Y:S04]  /*6580*/  @P0 LDSM.16.M88.4 R48, [R3+0x400] ;  /* 0x000400000330083b */ /* 0x0006a80000000200 */
[----:B------:R3:W1:Y:S02]  /*6590*/  @P0 LDSM.16.M88.4 R52, [R0+0x400] ;  /* 0x000400000034083b */ /* 0x0006640000000200 */
.L_x_106:
[----:B------:R-:W-:Y:S05]  /*65a0*/  BSYNC B1 ;  /* 0x0000000000017941 */ /* 0x000fea0003800000 */
.L_x_105:
[----:B--23--:R-:W-:Y:S05]  /*65b0*/  VIADD R0, R34, 0x20 ;  /* 0x0000002022007836 */ /* 0x00cfea0000000000 */
[----:B------:R-:W-:Y:S04]  /*65c0*/  SHF.R.U32.HI R0, RZ, 0x15, R0 ;  /* 0x00000015ff007819 */ /* 0x000fe80000011600 */
[----:B------:R-:W-:Y:S11]  /*65d0*/  LOP3.LUT P0, RZ, R0, 0x3, R69, 0x48, !PT ;  /* 0x0000000300ff7812 */ /* 0x000ff60007804845 */
[----:B------:R-:W-:Y:S02]  /*65e0*/  @!UPT UIADD3 URZ, UPT, UPT, URZ, URZ, URZ ;  /* 0x000000fffffff290 */ /* 0x000fe4000fffe0ff */
[----:B------:R-:W-:Y:S05]  /*65f0*/  @!P0 BRA `(.L_x_110) ;  /* 0x0000000000408947 */ /* 0x000fea0003800000 */
[----:B------:R-:W2:Y:S01]  /*6600*/  LDCU.64 UR8, c[0x4][0x70] ;  /* 0x01000e00ff0877ac */ /* 0x000ea20008000a00 */
[----:B------:R-:W-:Y:S01]  /*6610*/  MOV R3, 0x0 ;  /* 0x0000000000037802 */ /* 0x000fe20000000f00 */
[----:B-1----:R-:W-:Y:S02]  /*6620*/  HFMA2 R12, -RZ, RZ, 0, 5.9604644775390625e-08 ;  /* 0x00000001ff0c7431 */ /* 0x002fe400000001ff */
[----:B------:R-:W-:Y:S02]  /*6630*/  IMAD.MOV.U32 R8, RZ, RZ, 0x192 ;  /* 0x00000192ff087424 */ /* 0x000fe400078e00ff */
[----:B------:R-:W-:Y:S01]  /*6640*/  IMAD.MOV.U32 R13, RZ, RZ, RZ ;  /* 0x000000ffff0d7224 */ /* 0x000fe200078e00ff */
[----:B------:R-:W1:Y:S01]  /*6650*/  LDCU.64 UR6, c[0x4][0x78] ;  /* 0x01000f00ff0677ac */ /* 0x000e620008000a00 */
[----:B------:R-:W3:Y:S01]  /*6660*/  LDC.64 R2, c[0x4][R3] ;  /* 0x0100000003027b82 */ /* 0x000ee20000000a00 */
[----:B------:R-:W5:Y:S01]  /*6670*/  LDCU.64 UR4, c[0x4][0x10] ;  /* 0x01000200ff0477ac */ /* 0x000f620008000a00 */
[----:B--2---:R-:W-:Y:S01]  /*6680*/  MOV R5, UR9 ;  /* 0x0000000900057c02 */ /* 0x004fe20008000f00 */
[----:B------:R-:W-:Y:S01]  /*6690*/  IMAD.U32 R4, RZ, RZ, UR8 ;  /* 0x00000008ff047e24 */ /* 0x000fe2000f8e00ff */
[----:B-1----:R-:W-:Y:S01]  /*66a0*/  MOV R7, UR7 ;  /* 0x0000000700077c02 */ /* 0x002fe20008000f00 */
[----:B------:R-:W-:Y:S01]  /*66b0*/  IMAD.U32 R6, RZ, RZ, UR6 ;  /* 0x00000006ff067e24 */ /* 0x000fe2000f8e00ff */
[----:B-----5:R-:W-:Y:S01]  /*66c0*/  MOV R11, UR5 ;  /* 0x00000005000b7c02 */ /* 0x020fe20008000f00 */
[----:B------:R-:W-:Y:S02]  /*66d0*/  IMAD.U32 R10, RZ, RZ, UR4 ;  /* 0x00000004ff0a7e24 */ /* 0x000fe4000f8e00ff */
[----:B------:R-:W-:Y:S07]  /*66e0*/  LEPC R20, `(.L_x_110) ;  /* 0x000000001014794e */ /* 0x000fee0000000000 */
[----:B---34-:R-:W-:Y:S05]  /*66f0*/  CALL.ABS.NOINC R2 ;  /* 0x0000000002007343 */ /* 0x018fea0003c00000 */
.L_x_110:
[----:B------:R-:W-:Y:S05]  /*6700*/  WARPSYNC.ALL ;  /* 0x0000000000007948 */ /* 0x000fea0003800000 */
[----:B------:R-:W-:Y:S01]  /*6710*/  R2UR UR4, R34 ;  /* 0x00000000220472ca */ /* 0x000fe200000e0000 */
[----:B------:R-:W-:Y:S01]  /*6720*/  BSSY.RECONVERGENT B0, `(.L_x_111) ;  /* 0x0000040000007945 */ /* 0x000fe20003800200 */
[----:B------:R-:W-:Y:S02]  /*6730*/  ISETP.NE.AND P6, PT, R81, RZ, PT ;  /* 0x000000ff5100720c */ /* 0x000fe40003fc5270 */
[----:B------:R-:W-:Y:S02]  /*6740*/  ISETP.NE.AND P0, PT, R77, RZ, PT ;  /* 0x000000ff4d00720c */ /* 0x000fe40003f05270 */
[----:B------:R-:W-:Y:S07]  /*6750*/  MOV R20, UR51 ;  /* 0x0000003300147c02 */ /* 0x000fee0008000f00 */
[----:B-1----:R-:W1:Y:S02]  /*6760*/  LDTM.16dp128bit.x8 R4, tmem[UR4+0x20] ;  /* 0x00002004000479ee */ /* 0x002e640008180000 */
[----:B------:R-:W-:Y:S01]  /*6770*/  @P6 LEA R20, R20, UR48, 0x3 ;  /* 0x0000003014146c11 */ /* 0x000fe2000f8e18ff */
[C---:B-1----:R-:W-:Y:S01]  /*6780*/  FMUL R0, R33.reuse, R4 ;  /* 0x0000000421007220 */ /* 0x042fe20000400000 */
[C---:B------:R-:W-:Y:S01]  /*6790*/  FMUL R2, R33.reuse, R5 ;  /* 0x0000000521027220 */ /* 0x040fe20000400000 */
[C---:B------:R-:W-:Y:S01]  /*67a0*/  FMUL R3, R33.reuse, R6 ;  /* 0x0000000621037220 */ /* 0x040fe20000400000 */
[----:B------:R-:W-:Y:S01]  /*67b0*/  FMUL R7, R33, R7 ;  /* 0x0000000721077220 */ /* 0x000fe20000400000 */
[----:B----4-:R-:W-:Y:S01]  /*67c0*/  FFMA R36, R35, R40, R0 ;  /* 0x0000002823247223 */ /* 0x010fe20000000000 */
        /* <DEDUP_REMOVED lines=28> */
[----:B------:R1:W-:Y:S01]  /*6990*/  STSM.16.M88.4 [R83+0x2000], R8 ;  /* 0x0020000853007844 */ /* 0x0003e20000000200 */
[----:B------:R-:W-:Y:S01]  /*69a0*/  FFMA R15, R35, R55, R19 ;  /* 0x00000037230f7223 */ /* 0x000fe20000000013 */
[----:B------:R-:W-:Y:S02]  /*69b0*/  MOV R16, UR37 ;  /* 0x0000002500107c02 */ /* 0x000fe40008000f00 */
[----:B------:R-:W-:Y:S02]  /*69c0*/  @P6 IADD3 R17, PT, PT, R20, 0xa0, RZ ;  /* 0x000000a014116810 */ /* 0x000fe40007ffe0ff */
[----:B------:R1:W-:Y:S01]  /*69d0*/  STSM.16.M88.4 [R85+0x2000], R12 ;  /* 0x0020000c55007844 */ /* 0x0003e20000000200 */
[----:B------:R-:W-:Y:S02]  /*69e0*/  LEA R0, R88, UR48, 0x3 ;  /* 0x0000003058007c11 */ /* 0x000fe4000f8e18ff */
[----:B------:R-:W-:Y:S01]  /*69f0*/  @P6 PRMT R16, R16, 0x654, R17 ;  /* 0x0000065410106816 */ /* 0x000fe20000000011 */
[----:B------:R-:W-:Y:S01]  /*6a00*/  @!PT LDS RZ, [RZ] ;  /* 0x00000000fffff984 */ /* 0x000fe20000000800 */
[----:B------:R-:W-:Y:S01]  /*6a10*/  @!PT LDS RZ, [RZ] ;  /* 0x00000000fffff984 */ /* 0x000fe20000000800 */
[----:B------:R-:W-:Y:S01]  /*6a20*/  @!PT LDS RZ, [RZ] ;  /* 0x00000000fffff984 */ /* 0x000fe20000000800 */
[----:B------:R-:W-:Y:S01]  /*6a30*/  @!PT LDS RZ, [RZ] ;  /* 0x00000000fffff984 */ /* 0x000fe20000000800 */
[----:B------:R2:W-:Y:S06]  /*6a40*/  MEMBAR.ALL.CTA ;  /* 0x0000000000007992 */ /* 0x0005ec0000008000 */
[----:B--2---:R-:W2:Y:S01]  /*6a50*/  FENCE.VIEW.ASYNC.S ;  /* 0x00000000000073c6 */ /* 0x004ea20000000000 */
[----:B------:R-:W-:Y:S01]  /*6a60*/  @P6 SHF.L.U32 R2, R74, 0x1f, RZ ;  /* 0x0000001f4a026819 */ /* 0x000fe200000006ff */
[----:B--2---:R-:W-:Y:S06]  /*6a70*/  BAR.SYNC.DEFER_BLOCKING 0x1, 0x80 ;  /* 0x0042000000007b1d */ /* 0x004fec0000010000 */
[----:B------:R-:W-:Y:S05]  /*6a80*/  @P0 BRA `(.L_x_112) ;  /* 0x0000000000240947 */ /* 0x000fea0003800000 */
[----:B------:R-:W-:Y:S02]  /*6a90*/  UIADD3 UR8, UP0, UPT, UR52, 0x680, URZ ;  /* 0x0000068034087890 */ /* 0x000fe4000ff1e0ff */
[----:B------:R-:W-:Y:S02]  /*6aa0*/  UIADD3 UR5, UPT, UPT, UR41, 0x20, URZ ;  /* 0x0000002029057890 */ /* 0x000fe4000fffe0ff */
[----:B------:R-:W-:Y:S02]  /*6ab0*/  UIADD3 UR4, UPT, UPT, UR48, 0x2400, URZ ;  /* 0x0000240030047890 */ /* 0x000fe4000fffe0ff */
[----:B------:R-:W-:Y:S01]  /*6ac0*/  UIADD3.X UR9, UPT, UPT, URZ, UR53, URZ, UP0, !UPT ;  /* 0x00000035ff097290 */ /* 0x000fe200087fe4ff */
[----:B------:R-:W-:Y:S01]  /*6ad0*/  UMOV UR6, UR42 ;  /* 0x0000002a00067c82 */ /* 0x000fe20008000000 */
[----:B------:R-:W-:Y:S07]  /*6ae0*/  UMOV UR7, UR36 ;  /* 0x0000002400077c82 */ /* 0x000fee0008000000 */
[----:B------:R2:W-:Y:S01]  /*6af0*/  UTMASTG.3D [UR4], [UR8] ;  /* 0x00000004080073b5 */ /* 0x0005e20008010000 */
[----:B------:R0:W-:Y:S01]  /*6b00*/  UTMACMDFLUSH ;  /* 0x00000000000079b7 */ /* 0x0001e20000000000 */
[----:B--2---:R-:W-:Y:S04]  /*6b10*/  DEPBAR.LE SB0, 0x1 ;  /* 0x000080400000791a */ /* 0x004fe80000000000 */
.L_x_112:
[----:B------:R-:W-:Y:S05]  /*6b20*/  BSYNC.RECONVERGENT B0 ;  /* 0x0000000000007941 */ /* 0x000fea0003800200 */
.L_x_111:
[----:B------:R-:W-:Y:S01]  /*6b30*/  BAR.SYNC.DEFER_BLOCKING 0x1, 0x80 ;  /* 0x0042000000007b1d */ /* 0x000fe20000010000 */
[----:B------:R-:W-:Y:S04]  /*6b40*/  UIADD3 UR40, UPT, UPT, UR51, 0x1, URZ ;  /* 0x0000000133287890 */ /* 0x000fe8000fffe0ff */
[----:B------:R-:W-:Y:S04]  /*6b50*/  UISETP.NE.AND UP0, UPT, UR40, 0x4, UPT ;  /* 0x000000042800788c */ /* 0x000fe8000bf05270 */
[----:B------:R-:W-:Y:S01]  /*6b60*/  USEL UR40, UR40, URZ, UP0 ;  /* 0x000000ff28287287 */ /* 0x000fe20008000000 */
[----:B------:R2:W-:Y:S01]  /*6b70*/  @P6 SYNCS.ARRIVE.TRANS64.RED.A1T0 RZ, [R16+URZ], RZ ;  /* 0x000000ff10ff69a7 */ /* 0x0005e200081004ff */
[----:B------:R-:W-:Y:S01]  /*6b80*/  BSSY B1, `(.L_x_113) ;  /* 0x0000018000017945 */ /* 0x000fe20003800000 */
[----:B------:R-:W3:Y:S02]  /*6b90*/  @P6 SYNCS.PHASECHK.TRANS64.TRYWAIT P0, [R0+URZ+0x80], R2 ;  /* 0x00008002000065a7 */ /* 0x000ee400080011ff */
[----:B---3--:R-:W-:Y:S01]  /*6ba0*/  @P6 SEL R90, RZ, 0x1, !P0 ;  /* 0x00000001ff5a6807 */ /* 0x008fe20004000000 */
[----:B--2---:R-:W-:Y:S06]  /*6bb0*/  @!P6 BRA `(.L_x_114) ;  /* 0x000000000050e947 */ /* 0x004fec0003800000 */
        /* <DEDUP_REMOVED lines=8> */
[----:B------:R-:W-:Y:S04]  /*6c40*/  SHF.L.U32 R5, R74, 0x1f, RZ ;  /* 0x0000001f4a057819 */ /* 0x000fe800000006ff */
[----:B------:R-:W1:Y:S02]  /*6c50*/  SYNCS.PHASECHK.TRANS64.TRYWAIT P0, [R0+URZ+0x80], R5 ;  /* 0x00008005000075a7 */ /* 0x000e6400080011ff */
[----:B-1----:R-:W-:Y:S05]  /*6c60*/  @!P0 BRA `(.L_x_117) ;  /* 0x0000001c00508947 */ /* 0x002fea0003800000 */
.L_x_116:
[----:B------:R-:W-:Y:S05]  /*6c70*/  BSYNC B0 ;  /* 0x0000000000007941 */ /* 0x000fea0003800000 */
.L_x_115:
[----:B------:R-:W-:Y:S02]  /*6c80*/  ISETP.NE.AND P0, PT, R91, RZ, PT ;  /* 0x000000ff5b00720c */ /* 0x000fe40003f05270 */
[----:B------:R-:W-:Y:S11]  /*6c90*/  IADD3 R88, PT, PT, R88, 0x1, RZ ;  /* 0x0000000158587810 */ /* 0x000ff60007ffe0ff */
[----:B-1----:R-:W-:Y:S01]  /*6ca0*/  @P0 IMAD.IADD R0, R75, 0x1, R2 ;  /* 0x000000014b000824 */ /* 0x002fe200078e0202 */
[----:B------:R-:W-:Y:S05]  /*6cb0*/  @P0 WARPSYNC.ALL ;  /* 0x0000000000000948 */ /* 0x000fea0003800000 */
[----:B------:R2:W3:Y:S04]  /*6cc0*/  @P0 LDSM.16.M88.4 R40, [R4+UR48+0x400] ;  /* 0x000400300428083b */ /* 0x0004e80008000200 */
[----:B------:R2:W4:Y:S04]  /*6cd0*/  @P0 LDSM.16.M88.4 R44, [R3+0x400] ;  /* 0x00040000032c083b */ /* 0x0005280000000200 */
[----:B------:R2:W1:Y:S04]  /*6ce0*/  @P0 LDSM.16.M88.4 R48, [R2+0x400] ;  /* 0x000400000230083b */ /* 0x0004680000000200 */
[----:B------:R2:W1:Y:S02]  /*6cf0*/  @P0 LDSM.16.M88.4 R52, [R0+0x400] ;  /* 0x000400000034083b */ /* 0x0004640000000200 */
.L_x_114:
[----:B------:R-:W-:Y:S05]  /*6d00*/  BSYNC B1 ;  /* 0x0000000000017941 */ /* 0x000fea0003800000 */
.L_x_113:
[----:B--2---:R-:W-:Y:S05]  /*6d10*/  VIADD R0, R34, 0x40 ;  /* 0x0000004022007836 */ /* 0x004fea0000000000 */
        /* <DEDUP_REMOVED lines=20> */
.L_x_118:
        /* <DEDUP_REMOVED lines=12> */
[----:B---3--:R-:W-:Y:S01]  /*6f20*/  FFMA R36, R35, R40, R0 ;  /* 0x0000002823247223 */ /* 0x008fe20000000000 */
[----:B------:R-:W-:Y:S01]  /*6f30*/  FMUL R4, R33, R8 ;  /* 0x0000000821047220 */ /* 0x000fe20000400000 */
[----:B------:R-:W-:Y:S01]  /*6f40*/  FFMA R37, R35, R41, R2 ;  /* 0x0000002923257223 */ /* 0x000fe20000000002 */
        /* <DEDUP_REMOVED lines=51> */
.L_x_120:
[----:B------:R-:W-:Y:S05]  /*7280*/  BSYNC.RECONVERGENT B0 ;  /* 0x0000000000007941 */ /* 0x000fea0003800200 */
.L_x_119:
        /* <DEDUP_REMOVED lines=12> */
[----:B------:R-:W-:Y:S04]  /*7350*/  @P1 IMAD R88, R88, 0x2000, R89 ;  /* 0x0000200058581824 */ /* 0x000fe800078e0259 */
[----:B------:R-:W-:Y:S05]  /*7360*/  @P1 VIADD R3, R88, UR48 ;  /* 0x0000003058031c36 */ /* 0x000fea0008000000 */
[----:B------:R-:W-:Y:S01]  /*7370*/  @P1 IADD3 R87, PT, PT, R87, R3, RZ ;  /* 0x0000000357571210 */ /* 0x000fe20007ffe0ff */
[----:B------:R-:W-:Y:S01]  /*7380*/  @P1 IMAD.IADD R3, R75, 0x1, R3 ;  /* 0x000000014b031824 */ /* 0x000fe200078e0203 */
[----:B------:R-:W-:Y:S06]  /*7390*/  @P0 BRA `(.L_x_124) ;  /* 0x00000000000c0947 */ /* 0x000fec0003800000 */
[----:B------:R-:W-:Y:S04]  /*73a0*/  SHF.L.U32 R0, R74, 0x1f, RZ ;  /* 0x0000001f4a007819 */ /* 0x000fe800000006ff */
[----:B------:R-:W2:Y:S02]  /*73b0*/  SYNCS.PHASECHK.TRANS64.TRYWAIT P0, [R2+URZ+0x80], R0 ;  /* 0x00008000020075a7 */ /* 0x000ea400080011ff */
[----:B--2---:R-:W-:Y:S05]  /*73c0*/  @!P0 BRA `(.L_x_125) ;  /* 0x00000014008c8947 */ /* 0x004fea0003800000 */
.L_x_124:
[----:B------:R-:W-:Y:S05]  /*73d0*/  BSYNC B0 ;  /* 0x0000000000007941 */ /* 0x000fea0003800000 */
.L_x_123:
[----:B------:R-:W-:Y:S11]  /*73e0*/  ISETP.NE.AND P0, PT, R91, RZ, PT ;  /* 0x000000ff5b00720c */ /* 0x000ff60003f05270 */
[----:B------:R-:W-:Y:S02]  /*73f0*/  @!UPT UIADD3 URZ, UPT, UPT, URZ, URZ, URZ ;  /* 0x000000fffffff290 */ /* 0x000fe4000fffe0ff */
[----:B--2---:R-:W-:Y:S01]  /*7400*/  @P0 IADD3 R0, PT, PT, R75, R87, RZ ;  /* 0x000000574b000210 */ /* 0x004fe20007ffe0ff */
[----:B------:R-:W-:Y:S05]  /*7410*/  @P0 WARPSYNC.ALL ;  /* 0x0000000000000948 */ /* 0x000fea0003800000 */
[----:B------:R2:W3:Y:S04]  /*7420*/  @P0 LDSM.16.M88.4 R40, [R88+UR48+0x400] ;  /* 0x000400305828083b */ /* 0x0004e80008000200 */
[----:B------:R2:W4:Y:S04]  /*7430*/  @P0 LDSM.16.M88.4 R44, [R3+0x400] ;  /* 0x00040000032c083b */ /* 0x0005280000000200 */
[----:B------:R2:W1:Y:S04]  /*7440*/  @P0 LDSM.16.M88.4 R48, [R87+0x400] ;  /* 0x000400005730083b */ /* 0x0004680000000200 */
[----:B------:R2:W1:Y:S02]  /*7450*/  @P0 LDSM.16.M88.4 R52, [R0+0x400] ;  /* 0x000400000034083b */ /* 0x0004640000000200 */
.L_x_122:
[----:B------:R-:W-:Y:S05]  /*7460*/  BSYNC B1 ;  /* 0x0000000000017941 */ /* 0x000fea0003800000 */
.L_x_121:
        /* <DEDUP_REMOVED lines=21> */
.L_x_126:
[----:B------:R-:W-:Y:S01]  /*75c0*/  ISETP.NE.AND P0, PT, R77, RZ, PT ;  /* 0x000000ff4d00720c */ /* 0x000fe20003f05270 */
[----:B------:R-:W-:Y:S05]  /*75d0*/  WARPSYNC.ALL ;  /* 0x0000000000007948 */ /* 0x000fea0003800000 */
[----:B------:R-:W-:Y:S01]  /*75e0*/  R2UR UR4, R34 ;  /* 0x00000000220472ca */ /* 0x000fe200000e0000 */
[----:B------:R-:W-:Y:S01]  /*75f0*/  BSSY.RECONVERGENT B0, `(.L_x_127) ;  /* 0x000003c000007945 */ /* 0x000fe20003800200 */
[----:B------:R-:W-:Y:S11]  /*7600*/  R2UR UR5, R86 ;  /* 0x00000000560572ca */ /* 0x000ff600000e0000 */
[----:B-1----:R-:W1:Y:S01]  /*7610*/  LDTM.16dp128bit.x8 R4, tmem[UR4+0x60] ;  /* 0x00006004000479ee */ /* 0x002e620008180000 */
[----:B------:R-:W-:Y:S01]  /*7620*/  NOP ;  /* 0x0000000000007918 */ /* 0x000fe20000000000 */
[----:B------:R-:W-:Y:S04]  /*7630*/  UIADD3 UR5, UPT, UPT, UR5, 0x110, URZ ;  /* 0x0000011005057890 */ /* 0x000fe8000fffe0ff */
[----:B------:R-:W-:Y:S09]  /*7640*/  UPRMT UR5, UR37, 0x654, UR5 ;  /* 0x0000065425057896 */ /* 0x000ff20008000005 */
[----:B-1----:R-:W-:Y:S01]  /*7650*/  SYNCS.ARRIVE.TRANS64.RED.A1T0 RZ, [UR5], RZ ;  /* 0x000000ffffff79a7 */ /* 0x002fe20008100405 */
[C---:B------:R-:W-:Y:S01]  /*7660*/  FMUL R0, R33.reuse, R4 ;  /* 0x0000000421007220 */ /* 0x040fe20000400000 */
        /* <DEDUP_REMOVED lines=33> */
[----:B------:R-:W-:Y:S05]  /*7880*/  FFMA R15, R35, R55, R19 ;  /* 0x00000037230f7223 */ /* 0x000fea0000000013 */
[----:B------:R1:W-:Y:S01]  /*7890*/  STSM.16.M88.4 [R85+0x6000], R12 ;  /* 0x0060000c55007844 */ /* 0x0003e20000000200 */
        /* <DEDUP_REMOVED lines=17> */
.L_x_128:
[----:B------:R-:W-:Y:S05]  /*79b0*/  BSYNC.RECONVERGENT B0 ;  /* 0x0000000000007941 */ /* 0x000fea0003800200 */
.L_x_127:
[----:B------:R-:W-:Y:S01]  /*79c0*/  BAR.SYNC.DEFER_BLOCKING 0x1, 0x80 ;  /* 0x0042000000007b1d */ /* 0x000fe20000010000 */
[----:B------:R-:W-:Y:S01]  /*79d0*/  UISETP.NE.AND UP0, UPT, UR49, -0x4, UPT ;  /* 0xfffffffc3100788c */ /* 0x000fe2000bf05270 */
[----:B------:R-:W-:Y:S08]  /*79e0*/  IADD3 R31, PT, PT, R31, 0x1, RZ ;  /* 0x000000011f1f7810 */ /* 0x000ff00007ffe0ff */
[----:B------:R-:W-:Y:S05]  /*79f0*/  BRA.U !UP0, `(.L_x_129) ;  /* 0x0000000108287547 */ /* 0x000fea000b800000 */
[----:B------:R-:W-:Y:S01]  /*7a00*/  ISETP.NE.AND P0, PT, R81, RZ, PT ;  /* 0x000000ff5100720c */ /* 0x000fe20003f05270 */
[----:B------:R-:W-:Y:S01]  /*7a10*/  IMAD.U32 R2, RZ, RZ, UR51 ;  /* 0x00000033ff027e24 */ /* 0x000fe2000f8e00ff */
[----:B------:R-:W-:Y:S01]  /*7a20*/  UIADD3 UR51, UPT, UPT, UR51, 0x1, URZ ;  /* 0x0000000133337890 */ /* 0x000fe2000fffe0ff */
[----:B------:R-:W-:Y:S03]  /*7a30*/  IMAD.U32 R0, RZ, RZ, UR37 ;  /* 0x00000025ff007e24 */ /* 0x000fe6000f8e00ff */
[----:B------:R-:W-:Y:S04]  /*7a40*/  UISETP.NE.AND UP0, UPT, UR51, 0x4, UPT ;  /* 0x000000043300788c */ /* 0x000fe8000bf05270 */
[----:B------:R-:W-:Y:S03]  /*7a50*/  USEL UR51, UR51, URZ, UP0 ;  /* 0x000000ff33337287 */ /* 0x000fe60008000000 */
[----:B------:R-:W-:Y:S05]  /*7a60*/  @P0 LEA R2, R2, UR48, 0x3 ;  /* 0x0000003002020c11 */ /* 0x000fea000f8e18ff */
[----:B------:R-:W-:Y:S05]  /*7a70*/  @P0 VIADD R2, R2, 0xa0 ;  /* 0x000000a002020836 */ /* 0x000fea0000000000 */
[----:B------:R-:W-:Y:S04]  /*7a80*/  @P0 PRMT R0, R0, 0x654, R2 ;  /* 0x0000065400000816 */ /* 0x000fe80000000002 */
[----:B------:R2:W-:Y:S03]  /*7a90*/  @P0 SYNCS.ARRIVE.TRANS64.RED.A1T0 RZ, [R0+URZ], RZ ;  /* 0x000000ff00ff09a7 */ /* 0x0005e600081004ff */
.L_x_129:
[----:B------:R-:W-:Y:S01]  /*7aa0*/  ISETP.NE.AND P2, PT, R78, RZ, PT ;  /* 0x000000ff4e00720c */ /* 0x000fe20003f45270 */
[----:B------:R-:W-:Y:S01]  /*7ab0*/  UIADD3 UR49, UPT, UPT, UR49, 0x4, URZ ;  /* 0x0000000431317890 */ /* 0x000fe2000fffe0ff */
[----:B------:R-:W-:Y:S01]  /*7ac0*/  ISETP.NE.AND P0, PT, R80, 0x2, PT ;  /* 0x000000025000780c */ /* 0x000fe20003f05270 */
[----:B-1----:R-:W-:Y:S01]  /*7ad0*/  IMAD.IADD R14, R29, 0x1, R62 ;  /* 0x000000011d0e7824 */ /* 0x002fe200078e023e */
[----:B------:R-:W-:Y:S01]  /*7ae0*/  ISETP.NE.AND P1, PT, R31, 0x4, PT ;  /* 0x000000041f00780c */ /* 0x000fe20003f25270 */
[----:B------:R-:W-:Y:S01]  /*7af0*/  IMAD.IADD R15, R30, 0x1, R63 ;  /* 0x000000011e0f7824 */ /* 0x000fe200078e023f */
[----:B------:R-:W-:Y:S02]  /*7b00*/  SEL R2, RZ, 0x1, P0 ;  /* 0x00000001ff027807 */ /* 0x000fe40000000000 */
[----:B--2---:R-:W-:Y:S02]  /*7b10*/  SEL R0, RZ, 0x1, P1 ;  /* 0x00000001ff007807 */ /* 0x004fe40000800000 */
[----:B------:R-:W-:Y:S02]  /*7b20*/  LOP3.LUT R72, R72, R2, RZ, 0x3c, !PT ;  /* 0x0000000248487212 */ /* 0x000fe400078e3cff */
[----:B------:R-:W-:Y:S02]  /*7b30*/  LOP3.LUT R73, R73, R0, RZ, 0x3c, !PT ;  /* 0x0000000049497212 */ /* 0x000fe400078e3cff */
[----:B------:R-:W-:Y:S02]  /*7b40*/  @P2 R2UR UR36, R71 ;  /* 0x00000000472422ca */ /* 0x000fe400000e0000 */
[----:B------:R-:W-:Y:S02]  /*7b50*/  SEL R80, R80, RZ, P0 ;  /* 0x000000ff50507207 */ /* 0x000fe40000000000 */
[----:B------:R-:W-:Y:S01]  /*7b60*/  SEL R31, R31, RZ, P1 ;  /* 0x000000ff1f1f7207 */ /* 0x000fe20000800000 */
[----:B------:R-:W-:Y:S10]  /*7b70*/  @P2 BRA `(.L_x_130) ;  /* 0xffffffd400082947 */ /* 0x000ff4000383ffff */
[----:B------:R-:W-:-:S09]  /*7b80*/  UISETP.NE.AND UP0, UPT, UR50, URZ, UPT ;  /* 0x000000ff3200728c */ /* 0x000fd2000bf05270 */
[----:B------:R-:W-:Y:S05]  /*7b90*/  BRA.U !UP0, `(.L_x_131) ;  /* 0x0000000108487547 */ /* 0x000fea000b800000 */
[----:B------:R-:W1:Y:S02]  /*7ba0*/  LDCU.64 UR4, c[0x0][0x890] ;  /* 0x00011200ff0477ac */ /* 0x000e640008000a00 */
[----:B-1----:R-:W-:-:S04]  /*7bb0*/  UISETP.NE.U32.AND UP0, UPT, UR4, URZ, UPT ;  /* 0x000000ff0400728c */ /* 0x002fc8000bf05070 */
[----:B------:R-:W-:-:S09]  /*7bc0*/  UISETP.NE.AND.EX UP0, UPT, UR5, URZ, UPT, UP0 ;  /* 0x000000ff0500728c */ /* 0x000fd2000bf05300 */
[----:B------:R-:W-:Y:S05]  /*7bd0*/  BRA.U UP0, `(.L_x_132) ;  /* 0x00000001000c7547 */ /* 0x000fea000b800000 */
[----:B------:R-:W-:-:S13]  /*7be0*/  FSETP.NEU.AND P0, PT, R35, RZ, PT ;  /* 0x000000ff2300720b */ /* 0x000fda0003f0d000 */
[----:B------:R-:W-:Y:S05]  /*7bf0*/  @!P0 EXIT ;  /* 0x000000000000894d */ /* 0x000fea0003800000 */
[----:B------:R-:W-:Y:S05]  /*7c00*/  BRA `(.L_x_131) ;  /* 0x00000000002c7947 */ /* 0x000fea0003800000 */
.L_x_132:
[----:B------:R-:W-:Y:S01]  /*7c10*/  ISETP.NE.AND P0, PT, R79, RZ, PT ;  /* 0x000000ff4f00720c */ /* 0x000fe20003f05270 */
[----:B------:R-:W-:-:S12]  /*7c20*/  BSSY.RECONVERGENT B0, `(.L_x_131) ;  /* 0x0000009000007945 */ /* 0x000fd80003800200 */
[----:B------:R-:W-:Y:S05]  /*7c30*/  @P0 BRA `(.L_x_133) ;  /* 0x0000000000140947 */ /* 0x000fea0003800000 */
[----:B------:R-:W1:Y:S02]  /*7c40*/  LDCU.64 UR4, c[0x0][0x888] ;  /* 0x00011100ff0477ac */ /* 0x000e640008000a00 */
[----:B-1----:R-:W-:-:S04]  /*7c50*/  ISETP.NE.U32.AND P0, PT, RZ, UR4, PT ;  /* 0x00000004ff007c0c */ /* 0x002fc8000bf05070 */
[----:B------:R-:W-:-:S13]  /*7c60*/  ISETP.NE.AND.EX P0, PT, RZ, UR5, PT, P0 ;  /* 0x00000005ff007c0c */ /* 0x000fda000bf05300 */
[----:B------:R-:W-:Y:S05]  /*7c70*/  @!P0 EXIT ;  /* 0x000000000000894d */ /* 0x000fea0003800000 */
[----:B------:R-:W-:Y:S05]  /*7c80*/  BRA `(.L_x_134) ;  /* 0x0000000000087947 */ /* 0x000fea0003800000 */
.L_x_133:
[----:B------:R-:W-:-:S13]  /*7c90*/  FSETP.NEU.AND P0, PT, R35, RZ, PT ;  /* 0x000000ff2300720b */ /* 0x000fda0003f0d000 */
[----:B------:R-:W-:Y:S05]  /*7ca0*/  @!P0 EXIT ;  /* 0x000000000000894d */ /* 0x000fea0003800000 */
.L_x_134:
[----:B------:R-:W-:Y:S05]  /*7cb0*/  BSYNC.RECONVERGENT B0 ;  /* 0x0000000000007941 */ /* 0x000fea0003800200 */
.L_x_131:
[----:B------:R-:W-:Y:S01]  /*7cc0*/  ULEA UR4, UR51, UR48, 0x3 ;  /* 0x0000003033047291 */ /* 0x000fe2000f8e18ff */
[----:B------:R-:W-:-:S04]  /*7cd0*/  DEPBAR.LE SB0, 0x0 ;  /* 0x000080000000791a */ /* 0x000fc80000000000 */
[----:B------:R-:W-:-:S04]  /*7ce0*/  UIADD3 UR4, UPT, UPT, UR4, 0xa0, URZ ;  /* 0x000000a004047890 */ /* 0x000fc8000fffe0ff */
[----:B------:R-:W-:-:S09]  /*7cf0*/  UPRMT UR4, UR37, 0x654, UR4 ;  /* 0x0000065425047896 */ /* 0x000fd20008000004 */
[----:B------:R-:W-:Y:S01]  /*7d00*/  SYNCS.ARRIVE.TRANS64.RED.A1T0 RZ, [UR4], RZ ;  /* 0x000000ffffff79a7 */ /* 0x000fe20008100404 */
[----:B------:R-:W-:Y:S05]  /*7d10*/  EXIT ;  /* 0x000000000000794d */ /* 0x000fea0003800000 */
.L_x_19:
[----:B--2---:R2:W1:Y:S02]  /*7d20*/  SYNCS.PHASECHK.TRANS64.TRYWAIT P0, [R2+URZ+0x140], R3 ;  /* 0x00014003020075a7 */ /* 0x00446400080011ff */
[----:B-1----:R-:W-:Y:S05]  /*7d30*/  @!P0 NANOSLEEP.SYNCS 0x989680 ;  /* 0x009896800000895d */ /* 0x002fea0003900000 */
[----:B------:R-:W1:Y:S02]  /*7d40*/  @!P0 SYNCS.PHASECHK.TRANS64 P0, [R2+URZ+0x140], R3 ;  /* 0x00014003020085a7 */ /* 0x000e6400080010ff */
[----:B-1----:R-:W-:Y:S05]  /*7d50*/  @!P0 BRA `(.L_x_19) ;  /* 0xfffffffc00f08947 */ /* 0x002fea000383ffff */
[----:B------:R-:W-:Y:S05]  /*7d60*/  BRA `(.L_x_135) ;  /* 0xffffff98003c7947 */ /* 0x000fea000383ffff */
.L_x_22:
[----:B-1----:R-:W-:-:S07]  /*7d70*/  MOV R2, UR33 ;  /* 0x0000002100027c02 */ /* 0x002fce0008000f00 */
.L_x_136:
[----:B-1----:R1:W2:Y:S02]  /*7d80*/  SYNCS.PHASECHK.TRANS64.TRYWAIT P0, [R2+URZ+0x40], R4 ;  /* 0x00004004020075a7 */ /* 0x0022a400080011ff */
[----:B--2---:R-:W-:Y:S05]  /*7d90*/  @!P0 NANOSLEEP.SYNCS 0x989680 ;  /* 0x009896800000895d */ /* 0x004fea0003900000 */
[----:B------:R-:W2:Y:S02]  /*7da0*/  @!P0 SYNCS.PHASECHK.TRANS64 P0, [R2+URZ+0x40], R4 ;  /* 0x00004004020085a7 */ /* 0x000ea400080010ff */
[----:B--2---:R-:W-:Y:S05]  /*7db0*/  @!P0 BRA `(.L_x_136) ;  /* 0xfffffffc00f08947 */ /* 0x004fea000383ffff */
[----:B------:R-:W-:Y:S05]  /*7dc0*/  BRA `(.L_x_21) ;  /* 0xffffff98008c7947 */ /* 0x000fea000383ffff */
.L_x_28:
[----:B-1----:R-:W-:-:S07]  /*7dd0*/  MOV R2, UR17 ;  /* 0x0000001100027c02 */ /* 0x002fce0008000f00 */
.L_x_137:
[----:B-1----:R1:W2:Y:S02]  /*7de0*/  SYNCS.PHASECHK.TRANS64.TRYWAIT P0, [R2+URZ+0x40], R4 ;  /* 0x00004004020075a7 */ /* 0x0022a400080011ff */
[----:B--2---:R-:W-:Y:S05]  /*7df0*/  @!P0 NANOSLEEP.SYNCS 0x989680 ;  /* 0x009896800000895d */ /* 0x004fea0003900000 */
[----:B------:R-:W2:Y:S02]  /*7e00*/  @!P0 SYNCS.PHASECHK.TRANS64 P0, [R2+URZ+0x40], R4 ;  /* 0x00004004020085a7 */ /* 0x000ea400080010ff */
[----:B--2---:R-:W-:Y:S05]  /*7e10*/  @!P0 BRA `(.L_x_137) ;  /* 0xfffffffc00f08947 */ /* 0x004fea000383ffff */
[----:B------:R-:W-:Y:S05]  /*7e20*/  BRA `(.L_x_27) ;  /* 0xffffff9c00347947 */ /* 0x000fea000383ffff */
.L_x_32:
[----:B-1----:R1:W2:Y:S02]  /*7e30*/  SYNCS.PHASECHK.TRANS64.TRYWAIT P0, [R2+URZ+0xd0], R3 ;  /* 0x0000d003020075a7 */ /* 0x0022a400080011ff */
[----:B--2---:R-:W-:Y:S05]  /*7e40*/  @!P0 NANOSLEEP.SYNCS 0x989680 ;  /* 0x009896800000895d */ /* 0x004fea0003900000 */
[----:B------:R-:W2:Y:S02]  /*7e50*/  @!P0 SYNCS.PHASECHK.TRANS64 P0, [R2+URZ+0xd0], R3 ;  /* 0x0000d003020085a7 */ /* 0x000ea400080010ff */
[----:B--2---:R-:W-:Y:S05]  /*7e60*/  @!P0 BRA `(.L_x_32) ;  /* 0xfffffffc00f08947 */ /* 0x004fea000383ffff */
[----:B------:R-:W-:Y:S05]  /*7e70*/  BRA `(.L_x_138) ;  /* 0xffffff9c00c47947 */ /* 0x000fea000383ffff */
.L_x_36:
[----:B----4-:R-:W-:-:S07]  /*7e80*/  MOV R0, UR5 ;  /* 0x0000000500007c02 */ /* 0x010fce0008000f00 */
.L_x_139:
[----:B-1----:R1:W2:Y:S02]  /*7e90*/  SYNCS.PHASECHK.TRANS64.TRYWAIT P0, [R0+URZ], R2 ;  /* 0x00000002000075a7 */ /* 0x0022a400080011ff */
[----:B--2---:R-:W-:Y:S05]  /*7ea0*/  @!P0 NANOSLEEP.SYNCS 0x989680 ;  /* 0x009896800000895d */ /* 0x004fea0003900000 */
[----:B------:R-:W2:Y:S02]  /*7eb0*/  @!P0 SYNCS.PHASECHK.TRANS64 P0, [R0+URZ], R2 ;  /* 0x00000002000085a7 */ /* 0x000ea400080010ff */
[----:B--2---:R-:W-:Y:S05]  /*7ec0*/  @!P0 BRA `(.L_x_139) ;  /* 0xfffffffc00f08947 */ /* 0x004fea000383ffff */
[----:B------:R-:W-:Y:S05]  /*7ed0*/  BRA `(.L_x_140) ;  /* 0xffffffa400347947 */ /* 0x000fea000383ffff */
.L_x_37:
[----:B----4-:R-:W-:-:S07]  /*7ee0*/  MOV R0, UR5 ;  /* 0x0000000500007c02 */ /* 0x010fce0008000f00 */
.L_x_141:
[----:B-1----:R1:W2:Y:S02]  /*7ef0*/  SYNCS.PHASECHK.TRANS64.TRYWAIT P0, [R0+URZ], R3 ;  /* 0x00000003000075a7 */ /* 0x0022a400080011ff */
[----:B--2---:R-:W-:Y:S05]  /*7f00*/  @!P0 NANOSLEEP.SYNCS 0x989680 ;  /* 0x009896800000895d */ /* 0x004fea0003900000 */
[----:B------:R-:W2:Y:S02]  /*7f10*/  @!P0 SYNCS.PHASECHK.TRANS64 P0, [R0+URZ], R3 ;  /* 0x00000003000085a7 */ /* 0x000ea400080010ff */
[----:B--2---:R-:W-:Y:S05]  /*7f20*/  @!P0 BRA `(.L_x_141) ;  /* 0xfffffffc00f08947 */ /* 0x004fea000383ffff */
[----:B------:R-:W-:Y:S05]  /*7f30*/  BRA `(.L_x_142) ;  /* 0xffffffa400407947 */ /* 0x000fea000383ffff */
.L_x_38:
[----:B----4-:R-:W-:-:S07]  /*7f40*/  MOV R0, UR5 ;  /* 0x0000000500007c02 */ /* 0x010fce0008000f00 */
.L_x_143:
[----:B-1----:R1:W2:Y:S02]  /*7f50*/  SYNCS.PHASECHK.TRANS64.TRYWAIT P0, [R0+URZ], R3 ;  /* 0x00000003000075a7 */ /* 0x0022a400080011ff */
[----:B--2---:R-:W-:Y:S05]  /*7f60*/  @!P0 NANOSLEEP.SYNCS 0x989680 ;  /* 0x009896800000895d */ /* 0x004fea0003900000 */
[----:B------:R-:W2:Y:S02]  /*7f70*/  @!P0 SYNCS.PHASECHK.TRANS64 P0, [R0+URZ], R3 ;  /* 0x00000003000085a7 */ /* 0x000ea400080010ff */
[----:B--2---:R-:W-:Y:S05]  /*7f80*/  @!P0 BRA `(.L_x_143) ;  /* 0xfffffffc00f08947 */ /* 0x004fea000383ffff */
[----:B------:R-:W-:Y:S05]  /*7f90*/  BRA `(.L_x_144) ;  /* 0xffffffa4004c7947 */ /* 0x000fea000383ffff */
.L_x_39:
[----:B----4-:R-:W-:-:S07]  /*7fa0*/  MOV R0, UR5 ;  /* 0x0000000500007c02 */ /* 0x010fce0008000f00 */
.L_x_145:
[----:B-1----:R1:W2:Y:S02]  /*7fb0*/  SYNCS.PHASECHK.TRANS64.TRYWAIT P0, [R0+URZ], R3 ;  /* 0x00000003000075a7 */ /* 0x0022a400080011ff */
[----:B--2---:R-:W-:Y:S05]  /*7fc0*/  @!P0 NANOSLEEP.SYNCS 0x989680 ;  /* 0x009896800000895d */ /* 0x004fea0003900000 */
[----:B------:R-:W2:Y:S02]  /*7fd0*/  @!P0 SYNCS.PHASECHK.TRANS64 P0, [R0+URZ], R3 ;  /* 0x00000003000085a7 */ /* 0x000ea400080010ff */
[----:B--2---:R-:W-:Y:S05]  /*7fe0*/  @!P0 BRA `(.L_x_145) ;  /* 0xfffffffc00f08947 */ /* 0x004fea000383ffff */
[----:B------:R-:W-:Y:S05]  /*7ff0*/  BRA `(.L_x_146) ;  /* 0xffffffa400587947 */ /* 0x000fea000383ffff */
.L_x_40:
[----:B----4-:R-:W-:-:S07]  /*8000*/  MOV R0, UR5 ;  /* 0x0000000500007c02 */ /* 0x010fce0008000f00 */
.L_x_147:
[----:B-1----:R1:W2:Y:S02]  /*8010*/  SYNCS.PHASECHK.TRANS64.TRYWAIT P0, [R0+URZ], R3 ;  /* 0x00000003000075a7 */ /* 0x0022a400080011ff */
[----:B--2---:R-:W-:Y:S05]  /*8020*/  @!P0 NANOSLEEP.SYNCS 0x989680 ;  /* 0x009896800000895d */ /* 0x004fea0003900000 */
[----:B------:R-:W2:Y:S02]  /*8030*/  @!P0 SYNCS.PHASECHK.TRANS64 P0, [R0+URZ], R3 ;  /* 0x00000003000085a7 */ /* 0x000ea400080010ff */
[----:B--2---:R-:W-:Y:S05]  /*8040*/  @!P0 BRA `(.L_x_147) ;  /* 0xfffffffc00f08947 */ /* 0x004fea000383ffff */
[----:B------:R-:W-:Y:S05]  /*8050*/  BRA `(.L_x_148) ;  /* 0xffffffa400647947 */ /* 0x000fea000383ffff */
.L_x_41:
[----:B----4-:R-:W-:-:S07]  /*8060*/  MOV R0, UR5 ;  /* 0x0000000500007c02 */ /* 0x010fce0008000f00 */
.L_x_149:
[----:B-1----:R1:W2:Y:S02]  /*8070*/  SYNCS.PHASECHK.TRANS64.TRYWAIT P0, [R0+URZ], R3 ;  /* 0x00000003000075a7 */ /* 0x0022a400080011ff */
[----:B--2---:R-:W-:Y:S05]  /*8080*/  @!P0 NANOSLEEP.SYNCS 0x989680 ;  /* 0x009896800000895d */ /* 0x004fea0003900000 */
[----:B------:R-:W2:Y:S02]  /*8090*/  @!P0 SYNCS.PHASECHK.TRANS64 P0, [R0+URZ], R3 ;  /* 0x00000003000085a7 */ /* 0x000ea400080010ff */
[----:B--2---:R-:W-:Y:S05]  /*80a0*/  @!P0 BRA `(.L_x_149) ;  /* 0xfffffffc00f08947 */ /* 0x004fea000383ffff */
[----:B------:R-:W-:Y:S05]  /*80b0*/  BRA `(.L_x_150) ;  /* 0xffffffa400707947 */ /* 0x000fea000383ffff */
.L_x_42:
[----:B----4-:R-:W-:-:S07]  /*80c0*/  MOV R0, UR5 ;  /* 0x0000000500007c02 */ /* 0x010fce0008000f00 */
.L_x_151:
[----:B-1----:R1:W2:Y:S02]  /*80d0*/  SYNCS.PHASECHK.TRANS64.TRYWAIT P0, [R0+URZ], R3 ;  /* 0x00000003000075a7 */ /* 0x0022a400080011ff */
[----:B--2---:R-:W-:Y:S05]  /*80e0*/  @!P0 NANOSLEEP.SYNCS 0x989680 ;  /* 0x009896800000895d */ /* 0x004fea0003900000 */
[----:B------:R-:W2:Y:S02]  /*80f0*/  @!P0 SYNCS.PHASECHK.TRANS64 P0, [R0+URZ], R3 ;  /* 0x00000003000085a7 */ /* 0x000ea400080010ff */
[----:B--2---:R-:W-:Y:S05]  /*8100*/  @!P0 BRA `(.L_x_151) ;  /* 0xfffffffc00f08947 */ /* 0x004fea000383ffff */
[----:B------:R-:W-:Y:S05]  /*8110*/  BRA `(.L_x_152) ;  /* 0xffffffa4007c7947 */ /* 0x000fea000383ffff */
.L_x_45:
[----:B-1----:R1:W2:Y:S02]  /*8120*/  SYNCS.PHASECHK.TRANS64.TRYWAIT P0, [R0+URZ+0x130], R4 ;  /* 0x00013004000075a7 */ /* 0x0022a400080011ff */
[----:B--2---:R-:W-:Y:S05]  /*8130*/  @!P0 NANOSLEEP.SYNCS 0x989680 ;  /* 0x009896800000895d */ /* 0x004fea0003900000 */
[----:B------:R-:W2:Y:S02]  /*8140*/  @!P0 SYNCS.PHASECHK.TRANS64 P0, [R0+URZ+0x130], R4 ;  /* 0x00013004000085a7 */ /* 0x000ea400080010ff */
[----:B--2---:R-:W-:Y:S05]  /*8150*/  @!P0 BRA `(.L_x_45) ;  /* 0xfffffffc00f08947 */ /* 0x004fea000383ffff */
[----:B------:R-:W-:Y:S05]  /*8160*/  BRA `(.L_x_153) ;  /* 0xffffffa400d87947 */ /* 0x000fea000383ffff */
.L_x_46:
[----:B------:R-:W-:-:S07]  /*8170*/  MOV R0, UR5 ;  /* 0x0000000500007c02 */ /* 0x000fce0008000f00 */
.L_x_154:
[----:B-1----:R1:W2:Y:S02]  /*8180*/  SYNCS.PHASECHK.TRANS64.TRYWAIT P0, [R0+URZ+0xe0], R5 ;  /* 0x0000e005000075a7 */ /* 0x0022a400080011ff */
[----:B--2---:R-:W-:Y:S05]  /*8190*/  @!P0 NANOSLEEP.SYNCS 0x989680 ;  /* 0x009896800000895d */ /* 0x004fea0003900000 */
[----:B------:R-:W2:Y:S02]  /*81a0*/  @!P0 SYNCS.PHASECHK.TRANS64 P0, [R0+URZ+0xe0], R5 ;  /* 0x0000e005000085a7 */ /* 0x000ea400080010ff */
[----:B--2---:R-:W-:Y:S05]  /*81b0*/  @!P0 BRA `(.L_x_154) ;  /* 0xfffffffc00f08947 */ /* 0x004fea000383ffff */
[----:B------:R-:W-:Y:S05]  /*81c0*/  BRA `(.L_x_155) ;  /* 0xffffffa400e87947 */ /* 0x000fea000383ffff */
.L_x_47:
[----:B-1----:R1:W2:Y:S02]  /*81d0*/  SYNCS.PHASECHK.TRANS64.TRYWAIT P1, [R0+URZ+0xd0], R4 ;  /* 0x0000d004000075a7 */ /* 0x0022a400080211ff */
[----:B--2---:R-:W-:Y:S05]  /*81e0*/  @!P1 NANOSLEEP.SYNCS 0x989680 ;  /* 0x009896800000995d */ /* 0x004fea0003900000 */
[----:B------:R-:W2:Y:S02]  /*81f0*/  @!P1 SYNCS.PHASECHK.TRANS64 P1, [R0+URZ+0xd0], R4 ;  /* 0x0000d004000095a7 */ /* 0x000ea400080210ff */
[----:B--2---:R-:W-:Y:S05]  /*8200*/  @!P1 BRA `(.L_x_47) ;  /* 0xfffffffc00f09947 */ /* 0x004fea000383ffff */
[----:B------:R-:W-:Y:S05]  /*8210*/  BRA `(.L_x_156) ;  /* 0xffffffa800187947 */ /* 0x000fea000383ffff */
.L_x_50:
[----:B------:R-:W-:-:S07]  /*8220*/  MOV R0, UR5 ;  /* 0x0000000500007c02 */ /* 0x000fce0008000f00 */
.L_x_157:
[----:B-1----:R1:W2:Y:S02]  /*8230*/  SYNCS.PHASECHK.TRANS64.TRYWAIT P0, [R0+URZ+0xe0], R2 ;  /* 0x0000e002000075a7 */ /* 0x0022a400080011ff */
[----:B--2---:R-:W-:Y:S05]  /*8240*/  @!P0 NANOSLEEP.SYNCS 0x989680 ;  /* 0x009896800000895d */ /* 0x004fea0003900000 */
[----:B------:R-:W2:Y:S02]  /*8250*/  @!P0 SYNCS.PHASECHK.TRANS64 P0, [R0+URZ+0xe0], R2 ;  /* 0x0000e002000085a7 */ /* 0x000ea400080010ff */
[----:B--2---:R-:W-:Y:S05]  /*8260*/  @!P0 BRA `(.L_x_157) ;  /* 0xfffffffc00f08947 */ /* 0x004fea000383ffff */
[----:B------:R-:W-:Y:S05]  /*8270*/  BRA `(.L_x_49) ;  /* 0xffffffa8006c7947 */ /* 0x000fea000383ffff */
.L_x_57:
[----:B-1----:R1:W2:Y:S02]  /*8280*/  SYNCS.PHASECHK.TRANS64.TRYWAIT P1, [R0+URZ+0xd0], R2 ;  /* 0x0000d002000075a7 */ /* 0x0022a400080211ff */
[----:B--2---:R-:W-:Y:S05]  /*8290*/  @!P1 NANOSLEEP.SYNCS 0x989680 ;  /* 0x009896800000995d */ /* 0x004fea0003900000 */
[----:B------:R-:W2:Y:S02]  /*82a0*/  @!P1 SYNCS.PHASECHK.TRANS64 P1, [R0+URZ+0xd0], R2 ;  /* 0x0000d002000095a7 */ /* 0x000ea400080210ff */
[----:B--2---:R-:W-:Y:S05]  /*82b0*/  @!P1 BRA `(.L_x_57) ;  /* 0xfffffffc00f09947 */ /* 0x004fea000383ffff */
[----:B------:R-:W-:Y:S05]  /*82c0*/  BRA `(.L_x_158) ;  /* 0xffffffac00dc7947 */ /* 0x000fea000383ffff */
.L_x_58:
[----:B------:R-:W-:-:S07]  /*82d0*/  MOV R2, UR7 ;  /* 0x0000000700027c02 */ /* 0x000fce0008000f00 */
.L_x_159:
[----:B-1----:R1:W2:Y:S02]  /*82e0*/  SYNCS.PHASECHK.TRANS64.TRYWAIT P0, [R2+URZ+0x110], R0 ;  /* 0x00011000020075a7 */ /* 0x0022a400080011ff */
[----:B--2---:R-:W-:Y:S05]  /*82f0*/  @!P0 NANOSLEEP.SYNCS 0x989680 ;  /* 0x009896800000895d */ /* 0x004fea0003900000 */
[----:B------:R-:W2:Y:S02]  /*8300*/  @!P0 SYNCS.PHASECHK.TRANS64 P0, [R2+URZ+0x110], R0 ;  /* 0x00011000020085a7 */ /* 0x000ea400080010ff */
[----:B--2---:R-:W-:Y:S05]  /*8310*/  @!P0 BRA `(.L_x_159) ;  /* 0xfffffffc00f08947 */ /* 0x004fea000383ffff */
[----:B------:R-:W-:Y:S05]  /*8320*/  BRA `(.L_x_160) ;  /* 0xffffffb0002c7947 */ /* 0x000fea000383ffff */
.L_x_61:
[----:B------:R-:W-:Y:S07]  /*8330*/  MOV R0, UR6 ;  /* 0x0000000600007c02 */ /* 0x000fee0008000f00 */
.L_x_161:
[----:B-1----:R1:W2:Y:S02]  /*8340*/  SYNCS.PHASECHK.TRANS64.TRYWAIT P0, [R0+URZ], R2 ;  /* 0x00000002000075a7 */ /* 0x0022a400080011ff */
[----:B--2---:R-:W-:Y:S05]  /*8350*/  @!P0 NANOSLEEP.SYNCS 0x989680 ;  /* 0x009896800000895d */ /* 0x004fea0003900000 */
[----:B------:R-:W2:Y:S02]  /*8360*/  @!P0 SYNCS.PHASECHK.TRANS64 P0, [R0+URZ], R2 ;  /* 0x00000002000085a7 */ /* 0x000ea400080010ff */
[----:B--2---:R-:W-:Y:S05]  /*8370*/  @!P0 BRA `(.L_x_161) ;  /* 0xfffffffc00f08947 */ /* 0x004fea000383ffff */
[----:B------:R-:W-:Y:S05]  /*8380*/  BRA `(.L_x_60) ;  /* 0xffffffb000487947 */ /* 0x000fea000383ffff */
.L_x_64:
[----:B------:R-:W-:-:S07]  /*8390*/  MOV R0, UR6 ;  /* 0x0000000600007c02 */ /* 0x000fce0008000f00 */
.L_x_162:
[----:B--2---:R2:W4:Y:S02]  /*83a0*/  SYNCS.PHASECHK.TRANS64.TRYWAIT P0, [R0+URZ], R2 ;  /* 0x00000002000075a7 */ /* 0x00452400080011ff */
[----:B----4-:R-:W-:Y:S05]  /*83b0*/  @!P0 NANOSLEEP.SYNCS 0x989680 ;  /* 0x009896800000895d */ /* 0x010fea0003900000 */
[----:B------:R-:W4:Y:S02]  /*83c0*/  @!P0 SYNCS.PHASECHK.TRANS64 P0, [R0+URZ], R2 ;  /* 0x00000002000085a7 */ /* 0x000f2400080010ff */
[----:B----4-:R-:W-:Y:S05]  /*83d0*/  @!P0 BRA `(.L_x_162) ;  /* 0xfffffffc00f08947 */ /* 0x010fea000383ffff */
[----:B------:R-:W-:Y:S05]  /*83e0*/  BRA `(.L_x_163) ;  /* 0xffffffb400247947 */ /* 0x000fea000383ffff */
.L_x_65:
[----:B------:R-:W-:-:S07]  /*83f0*/  MOV R0, UR6 ;  /* 0x0000000600007c02 */ /* 0x000fce0008000f00 */
.L_x_164:
[----:B-1----:R1:W2:Y:S02]  /*8400*/  SYNCS.PHASECHK.TRANS64.TRYWAIT P0, [R0+URZ], R3 ;  /* 0x00000003000075a7 */ /* 0x0022a400080011ff */
[----:B--2---:R-:W-:Y:S05]  /*8410*/  @!P0 NANOSLEEP.SYNCS 0x989680 ;  /* 0x009896800000895d */ /* 0x004fea0003900000 */
[----:B------:R-:W2:Y:S02]  /*8420*/  @!P0 SYNCS.PHASECHK.TRANS64 P0, [R0+URZ], R3 ;  /* 0x00000003000085a7 */ /* 0x000ea400080010ff */
[----:B--2---:R-:W-:Y:S05]  /*8430*/  @!P0 BRA `(.L_x_164) ;  /* 0xfffffffc00f08947 */ /* 0x004fea000383ffff */
[----:B------:R-:W-:Y:S05]  /*8440*/  BRA `(.L_x_165) ;  /* 0xffffffb400307947 */ /* 0x000fea000383ffff */
.L_x_66:
[----:B------:R-:W-:-:S07]  /*8450*/  MOV R0, UR6 ;  /* 0x0000000600007c02 */ /* 0x000fce0008000f00 */
.L_x_166:
[----:B-1----:R1:W2:Y:S02]  /*8460*/  SYNCS.PHASECHK.TRANS64.TRYWAIT P0, [R0+URZ], R3 ;  /* 0x00000003000075a7 */ /* 0x0022a400080011ff */
[----:B--2---:R-:W-:Y:S05]  /*8470*/  @!P0 NANOSLEEP.SYNCS 0x989680 ;  /* 0x009896800000895d */ /* 0x004fea0003900000 */
[----:B------:R-:W2:Y:S02]  /*8480*/  @!P0 SYNCS.PHASECHK.TRANS64 P0, [R0+URZ], R3 ;  /* 0x00000003000085a7 */ /* 0x000ea400080010ff */
[----:B--2---:R-:W-:Y:S05]  /*8490*/  @!P0 BRA `(.L_x_166) ;  /* 0xfffffffc00f08947 */ /* 0x004fea000383ffff */
[----:B------:R-:W-:Y:S05]  /*84a0*/  BRA `(.L_x_167) ;  /* 0xffffffb4003c7947 */ /* 0x000fea000383ffff */
.L_x_67:
[----:B-1----:R-:W-:-:S07]  /*84b0*/  MOV R0, UR7 ;  /* 0x0000000700007c02 */ /* 0x002fce0008000f00 */
.L_x_168:
[----:B-1----:R1:W2:Y:S02]  /*84c0*/  SYNCS.PHASECHK.TRANS64.TRYWAIT P0, [R0+URZ], R2 ;  /* 0x00000002000075a7 */ /* 0x0022a400080011ff */
[----:B--2---:R-:W-:Y:S05]  /*84d0*/  @!P0 NANOSLEEP.SYNCS 0x989680 ;  /* 0x009896800000895d */ /* 0x004fea0003900000 */
[----:B------:R-:W2:Y:S02]  /*84e0*/  @!P0 SYNCS.PHASECHK.TRANS64 P0, [R0+URZ], R2 ;  /* 0x00000002000085a7 */ /* 0x000ea400080010ff */
[----:B--2---:R-:W-:Y:S05]  /*84f0*/  @!P0 BRA `(.L_x_168) ;  /* 0xfffffffc00f08947 */ /* 0x004fea000383ffff */
[----:B------:R-:W-:Y:S05]  /*8500*/  BRA `(.L_x_169) ;  /* 0xffffffb400487947 */ /* 0x000fea000383ffff */
.L_x_72:
[----:B--2---:R2:W3:Y:S02]  /*8510*/  SYNCS.PHASECHK.TRANS64.TRYWAIT P0, [R0+URZ+0xd0], R2 ;  /* 0x0000d002000075a7 */ /* 0x0044e400080011ff */
[----:B---3--:R-:W-:Y:S05]  /*8520*/  @!P0 NANOSLEEP.SYNCS 0x989680 ;  /* 0x009896800000895d */ /* 0x008fea0003900000 */
[----:B------:R-:W3:Y:S02]  /*8530*/  @!P0 SYNCS.PHASECHK.TRANS64 P0, [R0+URZ+0xd0], R2 ;  /* 0x0000d002000085a7 */ /* 0x000ee400080010ff */
[----:B---3--:R-:W-:Y:S05]  /*8540*/  @!P0 BRA `(.L_x_72) ;  /* 0xfffffffc00f08947 */ /* 0x008fea000383ffff */
[----:B------:R-:W-:Y:S05]  /*8550*/  BRA `(.L_x_170) ;  /* 0xffffffb800507947 */ /* 0x000fea000383ffff */
.L_x_75:
[----:B------:R-:W-:Y:S07]  /*8560*/  MOV R0, UR7 ;  /* 0x0000000700007c02 */ /* 0x000fee0008000f00 */
.L_x_171:
[----:B--2---:R2:W3:Y:S02]  /*8570*/  SYNCS.PHASECHK.TRANS64.TRYWAIT P0, [R0+URZ+0xc8], R2 ;  /* 0x0000c802000075a7 */ /* 0x0044e400080011ff */
[----:B---3--:R-:W-:Y:S05]  /*8580*/  @!P0 NANOSLEEP.SYNCS 0x989680 ;  /* 0x009896800000895d */ /* 0x008fea0003900000 */
[----:B------:R-:W3:Y:S02]  /*8590*/  @!P0 SYNCS.PHASECHK.TRANS64 P0, [R0+URZ+0xc8], R2 ;  /* 0x0000c802000085a7 */ /* 0x000ee400080010ff */
[----:B---3--:R-:W-:Y:S05]  /*85a0*/  @!P0 BRA `(.L_x_171) ;  /* 0xfffffffc00f08947 */ /* 0x008fea000383ffff */
[----:B------:R-:W-:Y:S05]  /*85b0*/  BRA `(.L_x_74) ;  /* 0xffffffbc00307947 */ /* 0x000fea000383ffff */
.L_x_78:
[----:B------:R-:W-:Y:S07]  /*85c0*/  MOV R0, UR7 ;  /* 0x0000000700007c02 */ /* 0x000fee0008000f00 */
.L_x_172:
[----:B-1----:R1:W2:Y:S02]  /*85d0*/  SYNCS.PHASECHK.TRANS64.TRYWAIT P0, [R0+URZ+0xa0], R14 ;  /* 0x0000a00e000075a7 */ /* 0x0022a400080011ff */
[----:B--2---:R-:W-:Y:S05]  /*85e0*/  @!P0 NANOSLEEP.SYNCS 0x989680 ;  /* 0x009896800000895d */ /* 0x004fea0003900000 */
[----:B------:R-:W2:Y:S02]  /*85f0*/  @!P0 SYNCS.PHASECHK.TRANS64 P0, [R0+URZ+0xa0], R14 ;  /* 0x0000a00e000085a7 */ /* 0x000ea400080010ff */
[----:B--2---:R-:W-:Y:S05]  /*8600*/  @!P0 BRA `(.L_x_172) ;  /* 0xfffffffc00f08947 */ /* 0x004fea000383ffff */
[----:B------:R-:W-:Y:S05]  /*8610*/  BRA `(.L_x_173) ;  /* 0xffffffbc00a87947 */ /* 0x000fea000383ffff */
.L_x_79:
[----:B------:R-:W-:Y:S07]  /*8620*/  MOV R0, UR7 ;  /* 0x0000000700007c02 */ /* 0x000fee0008000f00 */
.L_x_174:
[----:B-1----:R1:W2:Y:S02]  /*8630*/  SYNCS.PHASECHK.TRANS64.TRYWAIT P0, [R0+URZ+0xa8], R14 ;  /* 0x0000a80e000075a7 */ /* 0x0022a400080011ff */
[----:B--2---:R-:W-:Y:S05]  /*8640*/  @!P0 NANOSLEEP.SYNCS 0x989680 ;  /* 0x009896800000895d */ /* 0x004fea0003900000 */
[----:B------:R-:W2:Y:S02]  /*8650*/  @!P0 SYNCS.PHASECHK.TRANS64 P0, [R0+URZ+0xa8], R14 ;  /* 0x0000a80e000085a7 */ /* 0x000ea400080010ff */
[----:B--2---:R-:W-:Y:S05]  /*8660*/  @!P0 BRA `(.L_x_174) ;  /* 0xfffffffc00f08947 */ /* 0x004fea000383ffff */
[----:B------:R-:W-:Y:S05]  /*8670*/  BRA `(.L_x_175) ;  /* 0xffffffbc00e07947 */ /* 0x000fea000383ffff */
.L_x_80:
[----:B------:R-:W-:Y:S07]  /*8680*/  MOV R0, UR7 ;  /* 0x0000000700007c02 */ /* 0x000fee0008000f00 */
.L_x_176:
[----:B-1----:R1:W2:Y:S02]  /*8690*/  SYNCS.PHASECHK.TRANS64.TRYWAIT P0, [R0+URZ+0xb0], R14 ;  /* 0x0000b00e000075a7 */ /* 0x0022a400080011ff */
[----:B--2---:R-:W-:Y:S05]  /*86a0*/  @!P0 NANOSLEEP.SYNCS 0x989680 ;  /* 0x009896800000895d */ /* 0x004fea0003900000 */
[----:B------:R-:W2:Y:S02]  /*86b0*/  @!P0 SYNCS.PHASECHK.TRANS64 P0, [R0+URZ+0xb0], R14 ;  /* 0x0000b00e000085a7 */ /* 0x000ea400080010ff */
[----:B--2---:R-:W-:Y:S05]  /*86c0*/  @!P0 BRA `(.L_x_176) ;  /* 0xfffffffc00f08947 */ /* 0x004fea000383ffff */
[----:B------:R-:W-:Y:S05]  /*86d0*/  BRA `(.L_x_177) ;  /* 0xffffffc000247947 */ /* 0x000fea000383ffff */
.L_x_81:
[----:B------:R-:W-:Y:S07]  /*86e0*/  MOV R0, UR7 ;  /* 0x0000000700007c02 */ /* 0x000fee0008000f00 */
.L_x_178:
[----:B-1----:R1:W2:Y:S02]  /*86f0*/  SYNCS.PHASECHK.TRANS64.TRYWAIT P0, [R0+URZ+0xb8], R14 ;  /* 0x0000b80e000075a7 */ /* 0x0022a400080011ff */
[----:B--2---:R-:W-:Y:S05]  /*8700*/  @!P0 NANOSLEEP.SYNCS 0x989680 ;  /* 0x009896800000895d */ /* 0x004fea0003900000 */
[----:B------:R-:W2:Y:S02]  /*8710*/  @!P0 SYNCS.PHASECHK.TRANS64 P0, [R0+URZ+0xb8], R14 ;  /* 0x0000b80e000085a7 */ /* 0x000ea400080010ff */
[----:B--2---:R-:W-:Y:S05]  /*8720*/  @!P0 BRA `(.L_x_178) ;  /* 0xfffffffc00f08947 */ /* 0x004fea000383ffff */
[----:B------:R-:W-:Y:S05]  /*8730*/  BRA `(.L_x_179) ;  /* 0xffffffc000a87947 */ /* 0x000fea000383ffff */
.L_x_83:
[----:B------:R-:W-:-:S07]  /*8740*/  MOV R0, UR7 ;  /* 0x0000000700007c02 */ /* 0x000fce0008000f00 */
.L_x_180:
[----:B-1----:R1:W3:Y:S02]  /*8750*/  SYNCS.PHASECHK.TRANS64.TRYWAIT P0, [R0+URZ+0xa0], R2 ;  /* 0x0000a002000075a7 */ /* 0x0022e400080011ff */
[----:B---3--:R-:W-:Y:S05]  /*8760*/  @!P0 NANOSLEEP.SYNCS 0x989680 ;  /* 0x009896800000895d */ /* 0x008fea0003900000 */
[----:B------:R-:W3:Y:S02]  /*8770*/  @!P0 SYNCS.PHASECHK.TRANS64 P0, [R0+URZ+0xa0], R2 ;  /* 0x0000a002000085a7 */ /* 0x000ee400080010ff */
[----:B---3--:R-:W-:Y:S05]  /*8780*/  @!P0 BRA `(.L_x_180) ;  /* 0xfffffffc00f08947 */ /* 0x008fea000383ffff */
[----:B------:R-:W-:Y:S05]  /*8790*/  BRA `(.L_x_181) ;  /* 0xffffffc400187947 */ /* 0x000fea000383ffff */
.L_x_84:
[----:B-1----:R-:W-:-:S07]  /*87a0*/  MOV R0, UR7 ;  /* 0x0000000700007c02 */ /* 0x002fce0008000f00 */
.L_x_182:
[----:B-1----:R1:W3:Y:S02]  /*87b0*/  SYNCS.PHASECHK.TRANS64.TRYWAIT P0, [R0+URZ+0xa8], R2 ;  /* 0x0000a802000075a7 */ /* 0x0022e400080011ff */
[----:B---3--:R-:W-:Y:S05]  /*87c0*/  @!P0 NANOSLEEP.SYNCS 0x989680 ;  /* 0x009896800000895d */ /* 0x008fea0003900000 */
[----:B------:R-:W3:Y:S02]  /*87d0*/  @!P0 SYNCS.PHASECHK.TRANS64 P0, [R0+URZ+0xa8], R2 ;  /* 0x0000a802000085a7 */ /* 0x000ee400080010ff */
[----:B---3--:R-:W-:Y:S05]  /*87e0*/  @!P0 BRA `(.L_x_182) ;  /* 0xfffffffc00f08947 */ /* 0x008fea000383ffff */
[----:B------:R-:W-:Y:S05]  /*87f0*/  BRA `(.L_x_183) ;  /* 0xffffffc400087947 */ /* 0x000fea000383ffff */
.L_x_85:
[----:B-1----:R-:W-:-:S07]  /*8800*/  MOV R0, UR7 ;  /* 0x0000000700007c02 */ /* 0x002fce0008000f00 */
.L_x_184:
[----:B-1----:R1:W3:Y:S02]  /*8810*/  SYNCS.PHASECHK.TRANS64.TRYWAIT P0, [R0+URZ+0xb0], R2 ;  /* 0x0000b002000075a7 */ /* 0x0022e400080011ff */
[----:B---3--:R-:W-:Y:S05]  /*8820*/  @!P0 NANOSLEEP.SYNCS 0x989680 ;  /* 0x009896800000895d */ /* 0x008fea0003900000 */
[----:B------:R-:W3:Y:S02]  /*8830*/  @!P0 SYNCS.PHASECHK.TRANS64 P0, [R0+URZ+0xb0], R2 ;  /* 0x0000b002000085a7 */ /* 0x000ee400080010ff */
[----:B---3--:R-:W-:Y:S05]  /*8840*/  @!P0 BRA `(.L_x_184) ;  /* 0xfffffffc00f08947 */ /* 0x008fea000383ffff */
[----:B------:R-:W-:Y:S05]  /*8850*/  BRA `(.L_x_185) ;  /* 0xffffffc000f87947 */ /* 0x000fea000383ffff */
.L_x_87:
[----:B--2---:R2:W4:Y:S02]  /*8860*/  SYNCS.PHASECHK.TRANS64.TRYWAIT P0, [R0+URZ+0xd0], R2 ;  /* 0x0000d002000075a7 */ /* 0x00452400080011ff */
[----:B----4-:R-:W-:Y:S05]  /*8870*/  @!P0 NANOSLEEP.SYNCS 0x989680 ;  /* 0x009896800000895d */ /* 0x010fea0003900000 */
[----:B------:R-:W4:Y:S02]  /*8880*/  @!P0 SYNCS.PHASECHK.TRANS64 P0, [R0+URZ+0xd0], R2 ;  /* 0x0000d002000085a7 */ /* 0x000f2400080010ff */
[----:B----4-:R-:W-:Y:S05]  /*8890*/  @!P0 BRA `(.L_x_87) ;  /* 0xfffffffc00f08947 */ /* 0x010fea000383ffff */
[----:B------:R-:W-:Y:S05]  /*88a0*/  BRA `(.L_x_186) ;  /* 0xffffffc400d07947 */ /* 0x000fea000383ffff */
.L_x_98:
[----:B-1----:R-:W-:Y:S04]  /*88b0*/  MOV R0, UR48 ;  /* 0x0000003000007c02 */ /* 0x002fe80008000f00 */
[----:B------:R1:W3:Y:S03]  /*88c0*/  SYNCS.PHASECHK.TRANS64.TRYWAIT P1, [R0+URZ+0x80], R3 ;  /* 0x00008003000075a7 */ /* 0x0002e600080211ff */
[----:B---3--:R-:W-:Y:S05]  /*88d0*/  @!P1 NANOSLEEP.SYNCS 0x989680 ;  /* 0x009896800000995d */ /* 0x008fea0003900000 */
[----:B------:R-:W3:Y:S02]  /*88e0*/  @!P1 SYNCS.PHASECHK.TRANS64 P1, [R0+URZ+0x80], R3 ;  /* 0x00008003000095a7 */ /* 0x000ee400080210ff */
[----:B---3--:R-:W-:Y:S05]  /*88f0*/  @!P1 BRA `(.L_x_98) ;  /* 0xfffffffc00ec9947 */ /* 0x008fea000383ffff */
[----:B------:R-:W-:Y:S05]  /*8900*/  BRA `(.L_x_97) ;  /* 0xffffffd400087947 */ /* 0x000fea000383ffff */
.L_x_100:
[----:B-1----:R1:W2:Y:S02]  /*8910*/  SYNCS.PHASECHK.TRANS64.TRYWAIT P0, [R86+URZ+0xf0], R2 ;  /* 0x0000f002560075a7 */ /* 0x0022a400080011ff */
[----:B--2---:R-:W-:Y:S05]  /*8920*/  @!P0 NANOSLEEP.SYNCS 0x989680 ;  /* 0x009896800000895d */ /* 0x004fea0003900000 */
[----:B------:R-:W2:Y:S02]  /*8930*/  @!P0 SYNCS.PHASECHK.TRANS64 P0, [R86+URZ+0xf0], R2 ;  /* 0x0000f002560085a7 */ /* 0x000ea400080010ff */
[----:B--2---:R-:W-:Y:S05]  /*8940*/  @!P0 BRA `(.L_x_100) ;  /* 0xfffffffc00f08947 */ /* 0x004fea000383ffff */
[----:B------:R-:W-:Y:S05]  /*8950*/  BRA `(.L_x_99) ;  /* 0xffffffd400347947 */ /* 0x000fea000383ffff */
.L_x_109:
[----:B-1----:R1:W2:Y:S02]  /*8960*/  SYNCS.PHASECHK.TRANS64.TRYWAIT P0, [R2+URZ+0x80], R0 ;  /* 0x00008000020075a7 */ /* 0x0022a400080011ff */
[----:B--2---:R-:W-:Y:S05]  /*8970*/  @!P0 NANOSLEEP.SYNCS 0x989680 ;  /* 0x009896800000895d */ /* 0x004fea0003900000 */
[----:B------:R-:W2:Y:S02]  /*8980*/  @!P0 SYNCS.PHASECHK.TRANS64 P0, [R2+URZ+0x80], R0 ;  /* 0x00008000020085a7 */ /* 0x000ea400080010ff */
[----:B--2---:R-:W-:Y:S05]  /*8990*/  @!P0 BRA `(.L_x_109) ;  /* 0xfffffffc00f08947 */ /* 0x004fea000383ffff */
[----:B------:R-:W-:Y:S05]  /*89a0*/  BRA `(.L_x_108) ;  /* 0xffffffd800d87947 */ /* 0x000fea000383ffff */
.L_x_117:
[----:B-1----:R1:W2:Y:S02]  /*89b0*/  SYNCS.PHASECHK.TRANS64.TRYWAIT P0, [R0+URZ+0x80], R5 ;  /* 0x00008005000075a7 */ /* 0x0022a400080011ff */
[----:B--2---:R-:W-:Y:S05]  /*89c0*/  @!P0 NANOSLEEP.SYNCS 0x989680 ;  /* 0x009896800000895d */ /* 0x004fea0003900000 */
[----:B------:R-:W2:Y:S02]  /*89d0*/  @!P0 SYNCS.PHASECHK.TRANS64 P0, [R0+URZ+0x80], R5 ;  /* 0x00008005000085a7 */ /* 0x000ea400080010ff */
[----:B--2---:R-:W-:Y:S05]  /*89e0*/  @!P0 BRA `(.L_x_117) ;  /* 0xfffffffc00f08947 */ /* 0x004fea000383ffff */
[----:B------:R-:W-:Y:S05]  /*89f0*/  BRA `(.L_x_116) ;  /* 0xffffffe0009c7947 */ /* 0x000fea000383ffff */
.L_x_125:
[----:B--2---:R2:W3:Y:S02]  /*8a00*/  SYNCS.PHASECHK.TRANS64.TRYWAIT P0, [R2+URZ+0x80], R0 ;  /* 0x00008000020075a7 */ /* 0x0044e400080011ff */
[----:B---3--:R-:W-:Y:S05]  /*8a10*/  @!P0 NANOSLEEP.SYNCS 0x989680 ;  /* 0x009896800000895d */ /* 0x008fea0003900000 */
[----:B------:R-:W3:Y:S02]  /*8a20*/  @!P0 SYNCS.PHASECHK.TRANS64 P0, [R2+URZ+0x80], R0 ;  /* 0x00008000020085a7 */ /* 0x000ee400080010ff */
[----:B---3--:R-:W-:Y:S05]  /*8a30*/  @!P0 BRA `(.L_x_125) ;  /* 0xfffffffc00f08947 */ /* 0x008fea000383ffff */
[----:B------:R-:W-:Y:S05]  /*8a40*/  BRA `(.L_x_124) ;  /* 0xffffffe800607947 */ /* 0x000fea000383ffff */
        .weak           $__internal_0_$__cuda_sm10x_tcgen05_guardrail_trap_col_being_dealloced_not_returned_by_alloc
        .type           $__internal_0_$__cuda_sm10x_tcgen05_guardrail_trap_col_being_dealloced_not_returned_by_alloc,@function
        .size           $__internal_0_$__cuda_sm10x_tcgen05_guardrail_trap_col_being_dealloced_not_returned_by_alloc,($__internal_1_$__cuda_sm10x_tcgen05_guardrail_trap_phase_invalid_during_alloc - $__internal_0_$__cuda_sm10x_tcgen05_guardrail_trap_col_being_dealloced_not_returned_by_alloc)
$__internal_0_$__cuda_sm10x_tcgen05_guardrail_trap_col_being_dealloced_not_returned_by_alloc:
[----:B------:R-:W-:Y:S05]  /*8a50*/  BPT.TRAP 0x1 ;  /* 0x000000040000795c */ /* 0x000fea0000300000 */
[----:B------:R-:W-:-:S04]  /*8a60*/  HFMA2 R3, -RZ, RZ, 0, 0 ;  /* 0x00000000ff037431 */ /* 0x000fc800000001ff */
[----:B------:R-:W-:Y:S05]  /*8a70*/  RET.REL.NODEC R2 `(_ZN7cutlass13device_kernelINS_4gemm6kernel13GemmUniversalIN4cute5tupleIJiiiiEEENS1_10collective13CollectiveMmaINS1_35MainloopSm100TmaUmmaWarpSpecializedILi8ELi2ELi4ENS5_IJNS4_1CILi1EEESB_SB_EEEEENS5_IJNSA_ILi64EEENSA_ILi128EEENSA_ILi32EEEEEEfNS5_IJlSB_lEEEfSI_NS4_8TiledMMAINS4_8MMA_AtomIJNS4_17SM100_MMA_TF32_SSINS_10tfloat32_tESM_fLi64ELi128ELNS4_4UMMA5MajorE0ELSO_0ELNSN_7ScaleInE0ELSP_0EEEEEENS4_6LayoutISC_NS5_IJNSA_ILi0EEEST_ST_EEEEENS5_IJNS4_10UnderscoreESW_SW_EEEEENS4_13SM90_TMA_LOADENS4_14ComposedLayoutINS4_7SwizzleILi3ELi4ELi3EEENS4_18smem_ptr_flag_bitsILi32EEENSS_INS5_IJNSA_ILi8EEESG_EEENS5_IJSG_SB_EEEEEEEvNS4_8identityESZ_S19_vS1A_EENS_8epilogue10collective18CollectiveEpilogueINS1C_23Sm100TmaWarpSpecializedILi4ELi2ELi16ELb1ELb0EEEJSH_NS5_IJNSS_ISE_SB_EENSS_ISG_SB_EEEEEfSI_fSI_NS1C_6fusion15FusionCallbacksIS1G_NS1K_17LinearCombinationIffffLNS_15FloatRoundStyleE2EEESH_S1J_JEEENS4_5SM1004TMEM4LOAD26SM100_TMEM_LOAD_16dp128b8xESZ_S19_NS4_17SM75_U32x4_LDSM_NENS4_14SM90_TMA_STOREES19_NS4_17SM90_U32x4_STSM_NENS4_39AutoVectorizingCopyWithAssumedAlignmentILi128EEEEEEvvEEEEvNT_6ParamsE) ;  /* 0xffffff7402607950 */ /* 0x000fea0003c3ffff */
        .weak           $__internal_1_$__cuda_sm10x_tcgen05_guardrail_trap_phase_invalid_during_alloc
        .type           $__internal_1_$__cuda_sm10x_tcgen05_guardrail_trap_phase_invalid_during_alloc,@function
        .size           $__internal_1_$__cuda_sm10x_tcgen05_guardrail_trap_phase_invalid_during_alloc,($__internal_2_$__cuda_sm10x_tcgen05_guardrail_trap_unallocated_columns_being_dealloced - $__internal_1_$__cuda_sm10x_tcgen05_guardrail_trap_phase_invalid_during_alloc)
$__internal_1_$__cuda_sm10x_tcgen05_guardrail_trap_phase_invalid_during_alloc:
[----:B------:R-:W-:Y:S05]  /*8a80*/  BPT.TRAP 0x1 ;  /* 0x000000040000795c */ /* 0x000fea0000300000 */
[----:B------:R-:W-:-:S04]  /*8a90*/  MOV R3, 0x0 ;  /* 0x0000000000037802 */ /* 0x000fc80000000f00 */
[----:B------:R-:W-:Y:S05]  /*8aa0*/  RET.REL.NODEC R2 `(_ZN7cutlass13device_kernelINS_4gemm6kernel13GemmUniversalIN4cute5tupleIJiiiiEEENS1_10collective13CollectiveMmaINS1_35MainloopSm100TmaUmmaWarpSpecializedILi8ELi2ELi4ENS5_IJNS4_1CILi1EEESB_SB_EEEEENS5_IJNSA_ILi64EEENSA_ILi128EEENSA_ILi32EEEEEEfNS5_IJlSB_lEEEfSI_NS4_8TiledMMAINS4_8MMA_AtomIJNS4_17SM100_MMA_TF32_SSINS_10tfloat32_tESM_fLi64ELi128ELNS4_4UMMA5MajorE0ELSO_0ELNSN_7ScaleInE0ELSP_0EEEEEENS4_6LayoutISC_NS5_IJNSA_ILi0EEEST_ST_EEEEENS5_IJNS4_10UnderscoreESW_SW_EEEEENS4_13SM90_TMA_LOADENS4_14ComposedLayoutINS4_7SwizzleILi3ELi4ELi3EEENS4_18smem_ptr_flag_bitsILi32EEENSS_INS5_IJNSA_ILi8EEESG_EEENS5_IJSG_SB_EEEEEEEvNS4_8identityESZ_S19_vS1A_EENS_8epilogue10collective18CollectiveEpilogueINS1C_23Sm100TmaWarpSpecializedILi4ELi2ELi16ELb1ELb0EEEJSH_NS5_IJNSS_ISE_SB_EENSS_ISG_SB_EEEEEfSI_fSI_NS1C_6fusion15FusionCallbacksIS1G_NS1K_17LinearCombinationIffffLNS_15FloatRoundStyleE2EEESH_S1J_JEEENS4_5SM1004TMEM4LOAD26SM100_TMEM_LOAD_16dp128b8xESZ_S19_NS4_17SM75_U32x4_LDSM_NENS4_14SM90_TMA_STOREES19_NS4_17SM90_U32x4_STSM_NENS4_39AutoVectorizingCopyWithAssumedAlignmentILi128EEEEEEvvEEEEvNT_6ParamsE) ;  /* 0xffffff7402547950 */ /* 0x000fea0003c3ffff */
        .weak           $__internal_2_$__cuda_sm10x_tcgen05_guardrail_trap_unallocated_columns_being_dealloced
        .type           $__internal_2_$__cuda_sm10x_tcgen05_guardrail_trap_unallocated_columns_being_dealloced,@function
        .size           $__internal_2_$__cuda_sm10x_tcgen05_guardrail_trap_unallocated_columns_being_dealloced,(.L_x_188 - $__internal_2_$__cuda_sm10x_tcgen05_guardrail_trap_unallocated_columns_being_dealloced)
$__internal_2_$__cuda_sm10x_tcgen05_guardrail_trap_unallocated_columns_being_dealloced:
[----:B------:R-:W-:Y:S05]  /*8ab0*/  BPT.TRAP 0x1 ;  /* 0x000000040000795c */ /* 0x000fea0000300000 */
[----:B------:R-:W-:-:S04]  /*8ac0*/  HFMA2 R3, -RZ, RZ, 0, 0 ;  /* 0x00000000ff037431 */ /* 0x000fc800000001ff */
[----:B------:R-:W-:Y:S05]  /*8ad0*/  RET.REL.NODEC R2 `(_ZN7cutlass13device_kernelINS_4gemm6kernel13GemmUniversalIN4cute5tupleIJiiiiEEENS1_10collective13CollectiveMmaINS1_35MainloopSm100TmaUmmaWarpSpecializedILi8ELi2ELi4ENS5_IJNS4_1CILi1EEESB_SB_EEEEENS5_IJNSA_ILi64EEENSA_ILi128EEENSA_ILi32EEEEEEfNS5_IJlSB_lEEEfSI_NS4_8TiledMMAINS4_8MMA_AtomIJNS4_17SM100_MMA_TF32_SSINS_10tfloat32_tESM_fLi64ELi128ELNS4_4UMMA5MajorE0ELSO_0ELNSN_7ScaleInE0ELSP_0EEEEEENS4_6LayoutISC_NS5_IJNSA_ILi0EEEST_ST_EEEEENS5_IJNS4_10UnderscoreESW_SW_EEEEENS4_13SM90_TMA_LOADENS4_14ComposedLayoutINS4_7SwizzleILi3ELi4ELi3EEENS4_18smem_ptr_flag_bitsILi32EEENSS_INS5_IJNSA_ILi8EEESG_EEENS5_IJSG_SB_EEEEEEEvNS4_8identityESZ_S19_vS1A_EENS_8epilogue10collective18CollectiveEpilogueINS1C_23Sm100TmaWarpSpecializedILi4ELi2ELi16ELb1ELb0EEEJSH_NS5_IJNSS_ISE_SB_EENSS_ISG_SB_EEEEEfSI_fSI_NS1C_6fusion15FusionCallbacksIS1G_NS1K_17LinearCombinationIffffLNS_15FloatRoundStyleE2EEESH_S1J_JEEENS4_5SM1004TMEM4LOAD26SM100_TMEM_LOAD_16dp128b8xESZ_S19_NS4_17SM75_U32x4_LDSM_NENS4_14SM90_TMA_STOREES19_NS4_17SM90_U32x4_STSM_NENS4_39AutoVectorizingCopyWithAssumedAlignmentILi128EEEEEEvvEEEEvNT_6ParamsE) ;  /* 0xffffff7402487950 */ /* 0x000fea0003c3ffff */
.L_x_187:
[----:B------:R-:W-:-:S00]  /*8ae0*/  BRA `(.L_x_187) ;  /* 0xfffffffc00fc7947 */ /* 0x000fc0000383ffff */
[----:B------:R-:W-:-:S00]  /*8af0*/  NOP ;  /* 0x0000000000007918 */ /* 0x000fc00000000000 */
        /* <DEDUP_REMOVED lines=8> */
.L_x_188:


//--------------------- .nv.global.init           --------------------------
	.section	.nv.global.init,"aw",@progbits
.nv.global.init:
	.type		$str$27,@object
	.size		$str$27,($str$28 - $str$27)
$str$27:
        /*0000*/ 	.byte	0x28, 0x61, 0x64, 0x64, 0x72, 0x65, 0x73, 0x73, 0x20, 0x26, 0x20, 0x6d, 0x61, 0x73, 0x6b, 0x29
        /*0010*/ 	.byte	0x20, 0x3d, 0x3d, 0x20, 0x30, 0x00
	.type		$str$28,@object
	.size		$str$28,($str$26 - $str$28)
$str$28:
        /*0016*/ 	.byte	0x2f, 0x74, 0x6d, 0x70, 0x2f, 0x63, 0x75, 0x74, 0x6c, 0x61, 0x73, 0x73, 0x5f, 0x73, 0x77, 0x65
        /*0026*/ 	.byte	0x65, 0x70, 0x5f, 0x73, 0x72, 0x63, 0x2f, 0x69, 0x6e, 0x63, 0x6c, 0x75, 0x64, 0x65, 0x2f, 0x63
        /*0036*/ 	.byte	0x75, 0x74, 0x65, 0x2f, 0x70, 0x6f, 0x69, 0x6e, 0x74, 0x65, 0x72, 0x5f, 0x66, 0x6c, 0x61, 0x67
        /*0046*/ 	.byte	0x67, 0x65, 0x64, 0x2e, 0x68, 0x70, 0x70, 0x00
	.type		$str$26,@object
	.size		$str$26,($str$25 - $str$26)
$str$26:
        /*004e*/ 	.byte	0x2f, 0x74, 0x6d, 0x70, 0x2f, 0x63, 0x75, 0x74, 0x6c, 0x61, 0x73, 0x73, 0x5f, 0x73, 0x77, 0x65
        /*005e*/ 	.byte	0x65, 0x70, 0x5f, 0x73, 0x72, 0x63, 0x2f, 0x69, 0x6e, 0x63, 0x6c, 0x75, 0x64, 0x65, 0x2f, 0x63
        /*006e*/ 	.byte	0x75, 0x74, 0x65, 0x2f, 0x61, 0x74, 0x6f, 0x6d, 0x2f, 0x63, 0x6f, 0x70, 0x79, 0x5f, 0x74, 0x72
        /*007e*/ 	.byte	0x61, 0x69, 0x74, 0x73, 0x5f, 0x73, 0x6d, 0x31, 0x30, 0x30, 0x2e, 0x68, 0x70, 0x70, 0x00
	.type		$str$25,@object
	.size		$str$25,(__unnamed_1 - $str$25)
$str$25:
        /*008d*/ 	.byte	0x28, 0x28, 0x75, 0x69, 0x6e, 0x74, 0x33, 0x32, 0x5f, 0x74, 0x28, 0x74, 0x68, 0x72, 0x65, 0x61
        /*009d*/ 	.byte	0x64, 0x49, 0x64, 0x78, 0x2e, 0x78, 0x29, 0x20, 0x2f, 0x20, 0x33, 0x32, 0x29, 0x20, 0x25, 0x20
        /*00ad*/ 	.byte	0x34, 0x29, 0x20, 0x3d, 0x3d, 0x20, 0x28, 0x28, 0x28, 0x74, 0x6d, 0x65, 0x6d, 0x5f, 0x61, 0x64
        /*00bd*/ 	.byte	0x64, 0x72, 0x20, 0x3e, 0x3e, 0x20, 0x31, 0x36, 0x29, 0x20, 0x2f, 0x20, 0x33, 0x32, 0x29, 0x20
        /*00cd*/ 	.byte	0x25, 0x20, 0x34, 0x29, 0x00
	.type		__unnamed_1,@object
	.size		__unnamed_1,(__unnamed_2 - __unnamed_1)
__unnamed_1:
        /*00d2*/ 	.byte	0x61, 0x75, 0x74, 0x6f, 0x20, 0x63, 0x75, 0x74, 0x65, 0x3a, 0x3a, 0x61, 0x73, 0x5f, 0x70, 0x6f
        /* <DEDUP_REMOVED lines=23> */
        /*0252*/ 	.byte	0x3c, 0x32, 0x30, 0x34, 0x38, 0x3e, 0x3e, 0x3e, 0x3e, 0x5d, 0x00
	.type		__unnamed_2,@object
	.size		__unnamed_2,(.L_2 - __unnamed_2)
__unnamed_2:
        /* <DEDUP_REMOVED lines=45> */
        /*052d*/ 	.byte	0x3e, 0x3e, 0x3e, 0x5d, 0x00
.L_2:


//--------------------- .nv.shared._ZN7cutlass13device_kernelINS_4gemm6kernel13GemmUniversalIN4cute5tupleIJiiiiEEENS1_10collective13CollectiveMmaINS1_35MainloopSm100TmaUmmaWarpSpecializedILi8ELi2ELi4ENS5_IJNS4_1CILi1EEESB_SB_EEEEENS5_IJNSA_ILi64EEENSA_ILi128EEENSA_ILi32EEEEEEfNS5_IJlSB_lEEEfSI_NS4_8TiledMMAINS4_8MMA_AtomIJNS4_17SM100_MMA_TF32_SSINS_10tfloat32_tESM_fLi64ELi128ELNS4_4UMMA5MajorE0ELSO_0ELNSN_7ScaleInE0ELSP_0EEEEEENS4_6LayoutISC_NS5_IJNSA_ILi0EEEST_ST_EEEEENS5_IJNS4_10UnderscoreESW_SW_EEEEENS4_13SM90_TMA_LOADENS4_14ComposedLayoutINS4_7SwizzleILi3ELi4ELi3EEENS4_18smem_ptr_flag_bitsILi32EEENSS_INS5_IJNSA_ILi8EEESG_EEENS5_IJSG_SB_EEEEEEEvNS4_8identityESZ_S19_vS1A_EENS_8epilogue10collective18CollectiveEpilogueINS1C_23Sm100TmaWarpSpecializedILi4ELi2ELi16ELb1ELb0EEEJSH_NS5_IJNSS_ISE_SB_EENSS_ISG_SB_EEEEEfSI_fSI_NS1C_6fusion15FusionCallbacksIS1G_NS1K_17LinearCombinationIffffLNS_15FloatRoundStyleE2EEESH_S1J_JEEENS4_5SM1004TMEM4LOAD26SM100_TMEM_LOAD_16dp128b8xESZ_S19_NS4_17SM75_U32x4_LDSM_NENS4_14SM90_TMA_STOREES19_NS4_17SM90_U32x4_STSM_NENS4_39AutoVectorizingCopyWithAssumedAlignmentILi128EEEEEEvvEEEEvNT_6ParamsE --------------------------
	.section	.nv.shared._ZN7cutlass13device_kernelINS_4gemm6kernel13GemmUniversalIN4cute5tupleIJiiiiEEENS1_10collective13CollectiveMmaINS1_35MainloopSm100TmaUmmaWarpSpecializedILi8ELi2ELi4ENS5_IJNS4_1CILi1EEESB_SB_EEEEENS5_IJNSA_ILi64EEENSA_ILi128EEENSA_ILi32EEEEEEfNS5_IJlSB_lEEEfSI_NS4_8TiledMMAINS4_8MMA_AtomIJNS4_17SM100_MMA_TF32_SSINS_10tfloat32_tESM_fLi64ELi128ELNS4_4UMMA5MajorE0ELSO_0ELNSN_7ScaleInE0ELSP_0EEEEEENS4_6LayoutISC_NS5_IJNSA_ILi0EEEST_ST_EEEEENS5_IJNS4_10UnderscoreESW_SW_EEEEENS4_13SM90_TMA_LOADENS4_14ComposedLayoutINS4_7SwizzleILi3ELi4ELi3EEENS4_18smem_ptr_flag_bitsILi32EEENSS_INS5_IJNSA_ILi8EEESG_EEENS5_IJSG_SB_EEEEEEEvNS4_8identityESZ_S19_vS1A_EENS_8epilogue10collective18CollectiveEpilogueINS1C_23Sm100TmaWarpSpecializedILi4ELi2ELi16ELb1ELb0EEEJSH_NS5_IJNSS_ISE_SB_EENSS_ISG_SB_EEEEEfSI_fSI_NS1C_6fusion15FusionCallbacksIS1G_NS1K_17LinearCombinationIffffLNS_15FloatRoundStyleE2EEESH_S1J_JEEENS4_5SM1004TMEM4LOAD26SM100_TMEM_LOAD_16dp128b8xESZ_S19_NS4_17SM75_U32x4_LDSM_NENS4_14SM90_TMA_STOREES19_NS4_17SM90_U32x4_STSM_NENS4_39AutoVectorizingCopyWithAssumedAlignmentILi128EEEEEEvvEEEEvNT_6ParamsE,"aw",@nobits
	.sectionflags	@""
	.align	16
	.zero		1024


//--------------------- .nv.shared.reserved.0     --------------------------
	.section	.nv.shared.reserved.0,"aw",@nobits
	.weak		__nv_reservedSMEM_offset_0_alias
	.size		__nv_reservedSMEM_offset_0_alias, 0, 64
	.other		__nv_reservedSMEM_offset_0_alias,@"STO_CUDA_RESERVED_SHARED STV_DEFAULT"
__nv_reservedSMEM_offset_0_alias:
	.zero		0
.nv.shared.reserved.0:
	.zero		64
	.weak		__nv_reservedSMEM_tcgen05_partition
	.type		__nv_reservedSMEM_tcgen05_partition,@object
	.size		__nv_reservedSMEM_tcgen05_partition,(.L_0 - __nv_reservedSMEM_tcgen05_partition)
__nv_reservedSMEM_tcgen05_partition:
	.zero		32
.L_0:


//--------------------- .nv.global                --------------------------
	.section	.nv.global,"aw",@nobits
.nv.global:
	.type		_ZN40_INTERNAL_5b3e4dcd_4_k_cu_79579c66_283954cute1_E,@object
	.size		_ZN40_INTERNAL_5b3e4dcd_4_k_cu_79579c66_283954cute1_E,(_ZN40_INTERNAL_5b3e4dcd_4_k_cu_79579c66_283954cuda3std3__45__cpo6cbeginE - _ZN40_INTERNAL_5b3e4dcd_4_k_cu_79579c66_283954cute1_E)
_ZN40_INTERNAL_5b3e4dcd_4_k_cu_79579c66_283954cute1_E:
	.zero		1
	.type		_ZN40_INTERNAL_5b3e4dcd_4_k_cu_79579c66_283954cuda3std3__45__cpo6cbeginE,@object
	.size		_ZN40_INTERNAL_5b3e4dcd_4_k_cu_79579c66_283954cuda3std3__45__cpo6cbeginE,(_ZN40_INTERNAL_5b3e4dcd_4_k_cu_79579c66_283954cuda3std3__48in_placeE - _ZN40_INTERNAL_5b3e4dcd_4_k_cu_79579c66_283954cuda3std3__45__cpo6cbeginE)
_ZN40_INTERNAL_5b3e4dcd_4_k_cu_79579c66_283954cuda3std3__45__cpo6cbeginE:
	.zero		1
	.type		_ZN40_INTERNAL_5b3e4dcd_4_k_cu_79579c66_283954cuda3std3__48in_placeE,@object
	.size		_ZN40_INTERNAL_5b3e4dcd_4_k_cu_79579c66_283954cuda3std3__48in_placeE,(_ZN40_INTERNAL_5b3e4dcd_4_k_cu_79579c66_283954cuda3std6ranges3__45__cpo9iter_moveE - _ZN40_INTERNAL_5b3e4dcd_4_k_cu_79579c66_283954cuda3std3__48in_placeE)
_ZN40_INTERNAL_5b3e4dcd_4_k_cu_79579c66_283954cuda3std3__48in_placeE:
	.zero		1
	.type		_ZN40_INTERNAL_5b3e4dcd_4_k_cu_79579c66_283954cuda3std6ranges3__45__cpo9iter_moveE,@object
	.size		_ZN40_INTERNAL_5b3e4dcd_4_k_cu_79579c66_283954cuda3std6ranges3__45__cpo9iter_moveE,(_ZN40_INTERNAL_5b3e4dcd_4_k_cu_79579c66_283954cuda3std3__45__cpo5beginE - _ZN40_INTERNAL_5b3e4dcd_4_k_cu_79579c66_283954cuda3std6ranges3__45__cpo9iter_moveE)
_ZN40_INTERNAL_5b3e4dcd_4_k_cu_79579c66_283954cuda3std6ranges3__45__cpo9iter_moveE:
	.zero		1
	.type		_ZN40_INTERNAL_5b3e4dcd_4_k_cu_79579c66_283954cuda3std3__45__cpo5beginE,@object
	.size		_ZN40_INTERNAL_5b3e4dcd_4_k_cu_79579c66_283954cuda3std3__45__cpo5beginE,(_ZN40_INTERNAL_5b3e4dcd_4_k_cu_79579c66_283954cuda3std3__442_GLOBAL__N__5b3e4dcd_4_k_cu_79579c66_283956ignoreE - _ZN40_INTERNAL_5b3e4dcd_4_k_cu_79579c66_283954cuda3std3__45__cpo5beginE)
_ZN40_INTERNAL_5b3e4dcd_4_k_cu_79579c66_283954cuda3std3__45__cpo5beginE:
	.zero		1
	.type		_ZN40_INTERNAL_5b3e4dcd_4_k_cu_79579c66_283954cuda3std3__442_GLOBAL__N__5b3e4dcd_4_k_cu_79579c66_283956ignoreE,@object
	.size		_ZN40_INTERNAL_5b3e4dcd_4_k_cu_79579c66_283954cuda3std3__442_GLOBAL__N__5b3e4dcd_4_k_cu_79579c66_283956ignoreE,(_ZN40_INTERNAL_5b3e4dcd_4_k_cu_79579c66_283954cute7productE - _ZN40_INTERNAL_5b3e4dcd_4_k_cu_79579c66_283954cuda3std3__442_GLOBAL__N__5b3e4dcd_4_k_cu_79579c66_283956ignoreE)
_ZN40_INTERNAL_5b3e4dcd_4_k_cu_79579c66_283954cuda3std3__442_GLOBAL__N__5b3e4dcd_4_k_cu_79579c66_283956ignoreE:
	.zero		1
	.type		_ZN40_INTERNAL_5b3e4dcd_4_k_cu_79579c66_283954cute7productE,@object
	.size		_ZN40_INTERNAL_5b3e4dcd_4_k_cu_79579c66_283954cute7productE,(_ZN40_INTERNAL_5b3e4dcd_4_k_cu_79579c66_283954cuda3std3__45__cpo3endE - _ZN40_INTERNAL_5b3e4dcd_4_k_cu_79579c66_283954cute7productE)
_ZN40_INTERNAL_5b3e4dcd_4_k_cu_79579c66_283954cute7productE:
	.zero		1
	.type		_ZN40_INTERNAL_5b3e4dcd_4_k_cu_79579c66_283954cuda3std3__45__cpo3endE,@object
	.size		_ZN40_INTERNAL_5b3e4dcd_4_k_cu_79579c66_283954cuda3std3__45__cpo3endE,(_ZN40_INTERNAL_5b3e4dcd_4_k_cu_79579c66_283954cuda3std3__419piecewise_constructE - _ZN40_INTERNAL_5b3e4dcd_4_k_cu_79579c66_283954cuda3std3__45__cpo3endE)
_ZN40_INTERNAL_5b3e4dcd_4_k_cu_79579c66_283954cuda3std3__45__cpo3endE:
	.zero		1
	.type		_ZN40_INTERNAL_5b3e4dcd_4_k_cu_79579c66_283954cuda3std3__419piecewise_constructE,@object
	.size		_ZN40_INTERNAL_5b3e4dcd_4_k_cu_79579c66_283954cuda3std3__419piecewise_constructE,(_ZN40_INTERNAL_5b3e4dcd_4_k_cu_79579c66_283954cuda3std3__45__cpo4cendE - _ZN40_INTERNAL_5b3e4dcd_4_k_cu_79579c66_283954cuda3std3__419piecewise_constructE)
_ZN40_INTERNAL_5b3e4dcd_4_k_cu_79579c66_283954cuda3std3__419piecewise_constructE:
	.zero		1
	.type		_ZN40_INTERNAL_5b3e4dcd_4_k_cu_79579c66_283954cuda3std3__45__cpo4cendE,@object
	.size		_ZN40_INTERNAL_5b3e4dcd_4_k_cu_79579c66_283954cuda3std3__45__cpo4cendE,(_ZN40_INTERNAL_5b3e4dcd_4_k_cu_79579c66_283954cuda3std6ranges3__45__cpo4swapE - _ZN40_INTERNAL_5b3e4dcd_4_k_cu_79579c66_283954cuda3std3__45__cpo4cendE)
_ZN40_INTERNAL_5b3e4dcd_4_k_cu_79579c66_283954cuda3std3__45__cpo4cendE:
	.zero		1
	.type		_ZN40_INTERNAL_5b3e4dcd_4_k_cu_79579c66_283954cuda3std6ranges3__45__cpo4swapE,@object
	.size		_ZN40_INTERNAL_5b3e4dcd_4_k_cu_79579c66_283954cuda3std6ranges3__45__cpo4swapE,(.L_10 - _ZN40_INTERNAL_5b3e4dcd_4_k_cu_79579c66_283954cuda3std6ranges3__45__cpo4swapE)
_ZN40_INTERNAL_5b3e4dcd_4_k_cu_79579c66_283954cuda3std6ranges3__45__cpo4swapE:
	.zero		1
.L_10:


//--------------------- .nv.constant0._ZN7cutlass13device_kernelINS_4gemm6kernel13GemmUniversalIN4cute5tupleIJiiiiEEENS1_10collective13CollectiveMmaINS1_35MainloopSm100TmaUmmaWarpSpecializedILi8ELi2ELi4ENS5_IJNS4_1CILi1EEESB_SB_EEEEENS5_IJNSA_ILi64EEENSA_ILi128EEENSA_ILi32EEEEEEfNS5_IJlSB_lEEEfSI_NS4_8TiledMMAINS4_8MMA_AtomIJNS4_17SM100_MMA_TF32_SSINS_10tfloat32_tESM_fLi64ELi128ELNS4_4UMMA5MajorE0ELSO_0ELNSN_7ScaleInE0ELSP_0EEEEEENS4_6LayoutISC_NS5_IJNSA_ILi0EEEST_ST_EEEEENS5_IJNS4_10UnderscoreESW_SW_EEEEENS4_13SM90_TMA_LOADENS4_14ComposedLayoutINS4_7SwizzleILi3ELi4ELi3EEENS4_18smem_ptr_flag_bitsILi32EEENSS_INS5_IJNSA_ILi8EEESG_EEENS5_IJSG_SB_EEEEEEEvNS4_8identityESZ_S19_vS1A_EENS_8epilogue10collective18CollectiveEpilogueINS1C_23Sm100TmaWarpSpecializedILi4ELi2ELi16ELb1ELb0EEEJSH_NS5_IJNSS_ISE_SB_EENSS_ISG_SB_EEEEEfSI_fSI_NS1C_6fusion15FusionCallbacksIS1G_NS1K_17LinearCombinationIffffLNS_15FloatRoundStyleE2EEESH_S1J_JEEENS4_5SM1004TMEM4LOAD26SM100_TMEM_LOAD_16dp128b8xESZ_S19_NS4_17SM75_U32x4_LDSM_NENS4_14SM90_TMA_STOREES19_NS4_17SM90_U32x4_STSM_NENS4_39AutoVectorizingCopyWithAssumedAlignmentILi128EEEEEEvvEEEEvNT_6ParamsE --------------------------
	.section	.nv.constant0._ZN7cutlass13device_kernelINS_4gemm6kernel13GemmUniversalIN4cute5tupleIJiiiiEEENS1_10collective13CollectiveMmaINS1_35MainloopSm100TmaUmmaWarpSpecializedILi8ELi2ELi4ENS5_IJNS4_1CILi1EEESB_SB_EEEEENS5_IJNSA_ILi64EEENSA_ILi128EEENSA_ILi32EEEEEEfNS5_IJlSB_lEEEfSI_NS4_8TiledMMAINS4_8MMA_AtomIJNS4_17SM100_MMA_TF32_SSINS_10tfloat32_tESM_fLi64ELi128ELNS4_4UMMA5MajorE0ELSO_0ELNSN_7ScaleInE0ELSP_0EEEEEENS4_6LayoutISC_NS5_IJNSA_ILi0EEEST_ST_EEEEENS5_IJNS4_10UnderscoreESW_SW_EEEEENS4_13SM90_TMA_LOADENS4_14ComposedLayoutINS4_7SwizzleILi3ELi4ELi3EEENS4_18smem_ptr_flag_bitsILi32EEENSS_INS5_IJNSA_ILi8EEESG_EEENS5_IJSG_SB_EEEEEEEvNS4_8identityESZ_S19_vS1A_EENS_8epilogue10collective18CollectiveEpilogueINS1C_23Sm100TmaWarpSpecializedILi4ELi2ELi16ELb1ELb0EEEJSH_NS5_IJNSS_ISE_SB_EENSS_ISG_SB_EEEEEfSI_fSI_NS1C_6fusion15FusionCallbacksIS1G_NS1K_17LinearCombinationIffffLNS_15FloatRoundStyleE2EEESH_S1J_JEEENS4_5SM1004TMEM4LOAD26SM100_TMEM_LOAD_16dp128b8xESZ_S19_NS4_17SM75_U32x4_LDSM_NENS4_14SM90_TMA_STOREES19_NS4_17SM90_U32x4_STSM_NENS4_39AutoVectorizingCopyWithAssumedAlignmentILi128EEEEEEvvEEEEvNT_6ParamsE,"a",@progbits
	.sectionflags	@""
	.align	4
.nv.constant0._ZN7cutlass13device_kernelINS_4gemm6kernel13GemmUniversalIN4cute5tupleIJiiiiEEENS1_10collective13CollectiveMmaINS1_35MainloopSm100TmaUmmaWarpSpecializedILi8ELi2ELi4ENS5_IJNS4_1CILi1EEESB_SB_EEEEENS5_IJNSA_ILi64EEENSA_ILi128EEENSA_ILi32EEEEEEfNS5_IJlSB_lEEEfSI_NS4_8TiledMMAINS4_8MMA_AtomIJNS4_17SM100_MMA_TF32_SSINS_10tfloat32_tESM_fLi64ELi128ELNS4_4UMMA5MajorE0ELSO_0ELNSN_7ScaleInE0ELSP_0EEEEEENS4_6LayoutISC_NS5_IJNSA_ILi0EEEST_ST_EEEEENS5_IJNS4_10UnderscoreESW_SW_EEEEENS4_13SM90_TMA_LOADENS4_14ComposedLayoutINS4_7SwizzleILi3ELi4ELi3EEENS4_18smem_ptr_flag_bitsILi32EEENSS_INS5_IJNSA_ILi8EEESG_EEENS5_IJSG_SB_EEEEEEEvNS4_8identityESZ_S19_vS1A_EENS_8epilogue10collective18CollectiveEpilogueINS1C_23Sm100TmaWarpSpecializedILi4ELi2ELi16ELb1ELb0EEEJSH_NS5_IJNSS_ISE_SB_EENSS_ISG_SB_EEEEEfSI_fSI_NS1C_6fusion15FusionCallbacksIS1G_NS1K_17LinearCombinationIffffLNS_15FloatRoundStyleE2EEESH_S1J_JEEENS4_5SM1004TMEM4LOAD26SM100_TMEM_LOAD_16dp128b8xESZ_S19_NS4_17SM75_U32x4_LDSM_NENS4_14SM90_TMA_STOREES19_NS4_17SM90_U32x4_STSM_NENS4_39AutoVectorizingCopyWithAssumedAlignmentILi128EEEEEEvvEEEEvNT_6ParamsE:
	.zero		2944


//--------------------- SYMBOLS --------------------------

	.type		.nv.reservedSmem.offset0,@object
	.size		.nv.reservedSmem.offset0,0x4
	.type		.nv.reservedSmem.cap,@object
	.size		.nv.reservedSmem.cap,0x4
	.type		__assertfail,@function
